	.target	sm_90a

	.elftype	@"ET_EXEC"


//--------------------- .note.nv.tkinfo           --------------------------
	.section	.note.nv.tkinfo,"",@"SHT_NOTE"
	.sectionflags	@"SHF_NOTE_NV_TKINFO"
	.tkinfo
        /*0018*/ 	.word	0x00000002
        /*0030*/ 	.string	""
        /*0030*/ 	.string	"ptxas"
        /*0030*/ 	.string	"Cuda compilation tools, release 13.0, V13.0.88"
        /*0030*/ 	.string	"Build cuda_13.0.r13.0/compiler.36424714_0"
        /*0030*/ 	.string	"-v  -suppress-debug-info  -lineinfo  -arch sm_90a "



//--------------------- .note.nv.cuinfo           --------------------------
	.section	.note.nv.cuinfo,"",@"SHT_NOTE"
	.sectionflags	@"SHF_NOTE_NV_CUINFO"
        /*0018*/ 	.short	0x0002
        /*001a*/ 	.short	0x005a
        /*001c*/ 	.short	0x0082
	.zero		2


//--------------------- .nv.info                  --------------------------
	.section	.nv.info,"",@"SHT_CUDA_INFO"
	.align	4


	//----- nvinfo : EIATTR_REGCOUNT
	.align		4
        /*0000*/ 	.byte	0x04, 0x2f
        /*0002*/ 	.short	(.L_1 - .L_0)
	.align		4
.L_0:
        /*0004*/ 	.word	index@(matmul_kernel)
        /*0008*/ 	.word	0x000000a8


	//----- nvinfo : EIATTR_FRAME_SIZE
	.align		4
.L_1:
        /*000c*/ 	.byte	0x04, 0x11
        /*000e*/ 	.short	(.L_3 - .L_2)
	.align		4
.L_2:
        /*0010*/ 	.word	index@(matmul_kernel)
        /*0014*/ 	.word	0x00000000


	//----- nvinfo : EIATTR_MIN_STACK_SIZE
	.align		4
.L_3:
        /*0018*/ 	.byte	0x04, 0x12
        /*001a*/ 	.short	(.L_5 - .L_4)
	.align		4
.L_4:
        /*001c*/ 	.word	index@(matmul_kernel)
        /*0020*/ 	.word	0x00000000
.L_5:


//--------------------- .nv.compat                --------------------------
	.section	.nv.compat,"",@"SHT_CUDA_COMPAT_INFO"
	.align	4
        /*0000*/ 	.byte	0x02, 0x09, 0x01, 0x00, 0x02, 0x02, 0x02, 0x00, 0x02, 0x05, 0x05, 0x00, 0x03, 0x07, 0x01, 0x01
        /*0010*/ 	.byte	0x02, 0x03, 0x00, 0x00, 0x02, 0x06, 0x01, 0x00, 0x04, 0x0b, 0x08, 0x00, 0x00, 0x00, 0x00, 0x00
        /*0020*/ 	.byte	0x00, 0x00, 0x00, 0x00


//--------------------- .nv.info.matmul_kernel    --------------------------
	.section	.nv.info.matmul_kernel,"",@"SHT_CUDA_INFO"
	.sectionflags	@""
	.align	4


	//----- nvinfo : EIATTR_CUDA_API_VERSION
	.align		4
        /*0000*/ 	.byte	0x04, 0x37
        /*0002*/ 	.short	(.L_7 - .L_6)
.L_6:
        /*0004*/ 	.word	0x00000082


	//----- nvinfo : EIATTR_KPARAM_INFO
	.align		4
.L_7:
        /*0008*/ 	.byte	0x04, 0x17
        /*000a*/ 	.short	(.L_9 - .L_8)
.L_8:
        /*000c*/ 	.word	0x00000000
        /*0010*/ 	.short	0x000d
        /*0012*/ 	.short	0x0048
        /*0014*/ 	.byte	0x00, 0xf4, 0x21, 0x00


	//----- nvinfo : EIATTR_KPARAM_INFO
	.align		4
.L_9:
        /*0018*/ 	.byte	0x04, 0x17
        /*001a*/ 	.short	(.L_11 - .L_10)
.L_10:
        /*001c*/ 	.word	0x00000000
        /*0020*/ 	.short	0x000c
        /*0022*/ 	.short	0x0040
        /*0024*/ 	.byte	0x00, 0xf4, 0x21, 0x00


	//----- nvinfo : EIATTR_KPARAM_INFO
	.align		4
.L_11:
        /*0028*/ 	.byte	0x04, 0x17
        /*002a*/ 	.short	(.L_13 - .L_12)
.L_12:
        /*002c*/ 	.word	0x00000000
        /*0030*/ 	.short	0x000b
        /*0032*/ 	.short	0x0038
        /*0034*/ 	.byte	0x00, 0xf0, 0x11, 0x00


	//----- nvinfo : EIATTR_KPARAM_INFO
	.align		4
.L_13:
        /*0038*/ 	.byte	0x04, 0x17
        /*003a*/ 	.short	(.L_15 - .L_14)
.L_14:
        /*003c*/ 	.word	0x00000000
        /*0040*/ 	.short	0x000a
        /*0042*/ 	.short	0x0034
        /*0044*/ 	.byte	0x00, 0xf0, 0x11, 0x00


	//----- nvinfo : EIATTR_KPARAM_INFO
	.align		4
.L_15:
        /*0048*/ 	.byte	0x04, 0x17
        /*004a*/ 	.short	(.L_17 - .L_16)
.L_16:
        /*004c*/ 	.word	0x00000000
        /*0050*/ 	.short	0x0009
        /*0052*/ 	.short	0x0030
        /*0054*/ 	.byte	0x00, 0xf0, 0x11, 0x00


	//----- nvinfo : EIATTR_KPARAM_INFO
	.align		4
.L_17:
        /*0058*/ 	.byte	0x04, 0x17
        /*005a*/ 	.short	(.L_19 - .L_18)
.L_18:
        /*005c*/ 	.word	0x00000000
        /*0060*/ 	.short	0x0008
        /*0062*/ 	.short	0x002c
        /*0064*/ 	.byte	0x00, 0xf0, 0x11, 0x00


	//----- nvinfo : EIATTR_KPARAM_INFO
	.align		4
.L_19:
        /*0068*/ 	.byte	0x04, 0x17
        /*006a*/ 	.short	(.L_21 - .L_20)
.L_20:
        /*006c*/ 	.word	0x00000000
        /*0070*/ 	.short	0x0007
        /*0072*/ 	.short	0x0028
        /*0074*/ 	.byte	0x00, 0xf0, 0x11, 0x00


	//----- nvinfo : EIATTR_KPARAM_INFO
	.align		4
.L_21:
        /*0078*/ 	.byte	0x04, 0x17
        /*007a*/ 	.short	(.L_23 - .L_22)
.L_22:
        /*007c*/ 	.word	0x00000000
        /*0080*/ 	.short	0x0006
        /*0082*/ 	.short	0x0024
        /*0084*/ 	.byte	0x00, 0xf0, 0x11, 0x00


	//----- nvinfo : EIATTR_KPARAM_INFO
	.align		4
.L_23:
        /*0088*/ 	.byte	0x04, 0x17
        /*008a*/ 	.short	(.L_25 - .L_24)
.L_24:
        /*008c*/ 	.word	0x00000000
        /*0090*/ 	.short	0x0005
        /*0092*/ 	.short	0x0020
        /*0094*/ 	.byte	0x00, 0xf0, 0x11, 0x00


	//----- nvinfo : EIATTR_KPARAM_INFO
	.align		4
.L_25:
        /*0098*/ 	.byte	0x04, 0x17
        /*009a*/ 	.short	(.L_27 - .L_26)
.L_26:
        /*009c*/ 	.word	0x00000000
        /*00a0*/ 	.short	0x0004
        /*00a2*/ 	.short	0x001c
        /*00a4*/ 	.byte	0x00, 0xf0, 0x11, 0x00


	//----- nvinfo : EIATTR_KPARAM_INFO
	.align		4
.L_27:
        /*00a8*/ 	.byte	0x04, 0x17
        /*00aa*/ 	.short	(.L_29 - .L_28)
.L_28:
        /*00ac*/ 	.word	0x00000000
        /*00b0*/ 	.short	0x0003
        /*00b2*/ 	.short	0x0018
        /*00b4*/ 	.byte	0x00, 0xf0, 0x11, 0x00


	//----- nvinfo : EIATTR_KPARAM_INFO
	.align		4
.L_29:
        /*00b8*/ 	.byte	0x04, 0x17
        /*00ba*/ 	.short	(.L_31 - .L_30)
.L_30:
        /*00bc*/ 	.word	0x00000000
        /*00c0*/ 	.short	0x0002
        /*00c2*/ 	.short	0x0010
        /*00c4*/ 	.byte	0x00, 0xf4, 0x21, 0x00


	//----- nvinfo : EIATTR_KPARAM_INFO
	.align		4
.L_31:
        /*00c8*/ 	.byte	0x04, 0x17
        /*00ca*/ 	.short	(.L_33 - .L_32)
.L_32:
        /*00cc*/ 	.word	0x00000000
        /*00d0*/ 	.short	0x0001
        /*00d2*/ 	.short	0x0008
        /*00d4*/ 	.byte	0x00, 0xf4, 0x21, 0x00


	//----- nvinfo : EIATTR_KPARAM_INFO
	.align		4
.L_33:
        /*00d8*/ 	.byte	0x04, 0x17
        /*00da*/ 	.short	(.L_35 - .L_34)
.L_34:
        /*00dc*/ 	.word	0x00000000
        /*00e0*/ 	.short	0x0000
        /*00e2*/ 	.short	0x0000
        /*00e4*/ 	.byte	0x00, 0xf4, 0x21, 0x00


	//----- nvinfo : EIATTR_SPARSE_MMA_MASK
	.align		4
.L_35:
        /*00e8*/ 	.byte	0x03, 0x50
        /*00ea*/ 	.short	0x0000


	//----- nvinfo : EIATTR_MAXREG_COUNT
	.align		4
        /*00ec*/ 	.byte	0x03, 0x1b
        /*00ee*/ 	.short	0x00ff


	//----- nvinfo : EIATTR_NUM_BARRIERS
	.align		4
        /*00f0*/ 	.byte	0x02, 0x4c
        /*00f2*/ 	.byte	0x01
	.zero		1


	//----- nvinfo : EIATTR_MERCURY_ISA_VERSION
	.align		4
        /*00f4*/ 	.byte	0x03, 0x5f
        /*00f6*/ 	.short	0x0101


	//----- nvinfo : EIATTR_EXIT_INSTR_OFFSETS
	.align		4
        /*00f8*/ 	.byte	0x04, 0x1c
        /*00fa*/ 	.short	(.L_37 - .L_36)


	//   ....[0]....
.L_36:
        /*00fc*/ 	.word	0x00004e30


	//   ....[1]....
        /*0100*/ 	.word	0x00004e50


	//----- nvinfo : EIATTR_REQNTID
	.align		4
.L_37:
        /*0104*/ 	.byte	0x04, 0x10
        /*0106*/ 	.short	(.L_39 - .L_38)
.L_38:
        /*0108*/ 	.word	0x00000040
        /*010c*/ 	.word	0x00000001
        /*0110*/ 	.word	0x00000001


	//----- nvinfo : EIATTR_CBANK_PARAM_SIZE
	.align		4
.L_39:
        /*0114*/ 	.byte	0x03, 0x19
        /*0116*/ 	.short	0x0050


	//----- nvinfo : EIATTR_PARAM_CBANK
	.align		4
        /*0118*/ 	.byte	0x04, 0x0a
        /*011a*/ 	.short	(.L_41 - .L_40)
	.align		4
.L_40:
        /*011c*/ 	.word	index@(.nv.constant0.matmul_kernel)
        /*0120*/ 	.short	0x0210
        /*0122*/ 	.short	0x0050


	//----- nvinfo : EIATTR_SW_WAR
	.align		4
.L_41:
        /*0124*/ 	.byte	0x04, 0x36
        /*0126*/ 	.short	(.L_43 - .L_42)
.L_42:
        /*0128*/ 	.word	0x00000008
.L_43:


//--------------------- .nv.callgraph             --------------------------
	.section	.nv.callgraph,"",@"SHT_CUDA_CALLGRAPH"
	.align	4
	.sectionentsize	8
	.align		4
        /*0000*/ 	.word	0x00000000
	.align		4
        /*0004*/ 	.word	0xffffffff
	.align		4
        /*0008*/ 	.word	0x00000000
	.align		4
        /*000c*/ 	.word	0xfffffffe
	.align		4
        /*0010*/ 	.word	0x00000000
	.align		4
        /*0014*/ 	.word	0xfffffffd
	.align		4
        /*0018*/ 	.word	0x00000000
	.align		4
        /*001c*/ 	.word	0xfffffffc


//--------------------- .text.matmul_kernel       --------------------------
	.section	.text.matmul_kernel,"ax",@progbits
	.align	128
        .global         matmul_kernel
        .type           matmul_kernel,@function
        .size           matmul_kernel,(.L_x_4 - matmul_kernel)
        .other          matmul_kernel,@"STO_CUDA_ENTRY STV_DEFAULT"
matmul_kernel:
.text.matmul_kernel:
[----:B------:R-:W-:Y:S08]  /*0000*/  LDC R1, c[0x0][0x28] ;  /* 0x00000a00ff017b82 */ /* 0x000ff00000000800 */
[----:B------:R-:W0:Y:S01]  /*0010*/  LDC.64 R28, c[0x0][0x228] ;  /* 0x00008a00ff1c7b82 */ /* 0x000e220000000a00 */
[----:B------:R-:W1:Y:S01]  /*0020*/  S2R R5, SR_CTAID.X ;  /* 0x0000000000057919 */ /* 0x000e620000002500 */
[----:B------:R-:W-:Y:S01]  /*0030*/  UMOV UR5, 0x400 ;  /* 0x0000040000057882 */ /* 0x000fe20000000000 */
[----:B------:R-:W-:Y:S01]  /*0040*/  ULDC.64 UR8, c[0x0][0x208] ;  /* 0x0000820000087ab9 */ /* 0x000fe20000000a00 */
[----:B------:R-:W2:Y:S04]  /*0050*/  S2R R114, SR_TID.X ;  /* 0x0000000000727919 */ /* 0x000ea80000002100 */
[----:B------:R-:W3:Y:S01]  /*0060*/  S2UR UR6, SR_CgaCtaId ;  /* 0x00000000000679c3 */ /* 0x000ee20000008800 */
[----:B0-----:R-:W-:-:S05]  /*0070*/  VIADD R0, R29, 0x3f ;  /* 0x0000003f1d007836 */ /* 0x001fca0000000000 */
[----:B------:R-:W-:Y:S01]  /*0080*/  SHF.R.S32.HI R3, RZ, 0x1f, R0 ;  /* 0x0000001fff037819 */ /* 0x000fe20000011400 */
[----:B---3--:R-:W-:-:S03]  /*0090*/  ULEA UR5, UR6, UR5, 0x18 ;  /* 0x0000000506057291 */ /* 0x008fc6000f8ec03f */
[----:B------:R-:W-:Y:S02]  /*00a0*/  LEA.HI R3, R3, R0, RZ, 0x6 ;  /* 0x0000000003037211 */ /* 0x000fe400078f30ff */
[----:B-1----:R-:W-:Y:S01]  /*00b0*/  IABS R8, R5 ;  /* 0x0000000500087213 */ /* 0x002fe20000000000 */
[----:B------:R-:W-:Y:S01]  /*00c0*/  ULDC UR6, c[0x0][0x230] ;  /* 0x00008c0000067ab9 */ /* 0x000fe20000000800 */
[----:B------:R-:W-:-:S05]  /*00d0*/  SHF.R.S32.HI R3, RZ, 0x6, R3 ;  /* 0x00000006ff037819 */ /* 0x000fca0000011403 */
[----:B------:R-:W-:-:S05]  /*00e0*/  IMAD.SHL.U32 R4, R3, 0x8, RZ ;  /* 0x0000000803047824 */ /* 0x000fca00078e00ff */
[-C--:B------:R-:W-:Y:S02]  /*00f0*/  IABS R7, R4.reuse ;  /* 0x0000000400077213 */ /* 0x080fe40000000000 */
[----:B------:R-:W-:Y:S02]  /*0100*/  IABS R10, R4 ;  /* 0x00000004000a7213 */ /* 0x000fe40000000000 */
[----:B------:R-:W0:Y:S08]  /*0110*/  I2F.RP R0, R7 ;  /* 0x0000000700007306 */ /* 0x000e300000209400 */
[----:B0-----:R-:W0:Y:S02]  /*0120*/  MUFU.RCP R0, R0 ;  /* 0x0000000000007308 */ /* 0x001e240000001000 */
[----:B0-----:R-:W-:-:S02]  /*0130*/  VIADD R2, R0, 0xffffffe ;  /* 0x0ffffffe00027836 */ /* 0x001fc40000000000 */
[----:B------:R-:W-:-:S04]  /*0140*/  IMAD.MOV R0, RZ, RZ, -R10 ;  /* 0x000000ffff007224 */ /* 0x000fc800078e0a0a */
[----:B------:R0:W1:Y:S01]  /*0150*/  F2I.FTZ.U32.TRUNC.NTZ R3, R2 ;  /* 0x0000000200037305 */ /* 0x000062000021f000 */
[----:B------:R-:W3:Y:S01]  /*0160*/  LDC R10, c[0x0][0x230] ;  /* 0x00008c00ff0a7b82 */ /* 0x000ee20000000800 */
[----:B0-----:R-:W-:Y:S02]  /*0170*/  IMAD.MOV.U32 R2, RZ, RZ, RZ ;  /* 0x000000ffff027224 */ /* 0x001fe400078e00ff */
[----:B-1----:R-:W-:-:S04]  /*0180*/  IMAD.MOV R6, RZ, RZ, -R3 ;  /* 0x000000ffff067224 */ /* 0x002fc800078e0a03 */
[----:B------:R-:W-:Y:S02]  /*0190*/  IMAD R9, R6, R7, RZ ;  /* 0x0000000706097224 */ /* 0x000fe400078e02ff */
[----:B------:R-:W-:Y:S02]  /*01a0*/  IMAD.MOV.U32 R6, RZ, RZ, R8 ;  /* 0x000000ffff067224 */ /* 0x000fe400078e0008 */
[----:B------:R-:W-:-:S04]  /*01b0*/  IMAD.HI.U32 R3, R3, R9, R2 ;  /* 0x0000000903037227 */ /* 0x000fc800078e0002 */
[----:B---3--:R-:W-:Y:S02]  /*01c0*/  VIADD R10, R10, 0x1f ;  /* 0x0000001f0a0a7836 */ /* 0x008fe40000000000 */
[----:B------:R-:W-:-:S04]  /*01d0*/  IMAD.HI.U32 R3, R3, R6, RZ ;  /* 0x0000000603037227 */ /* 0x000fc800078e00ff */
[----:B------:R-:W-:-:S05]  /*01e0*/  IMAD R0, R3, R0, R6 ;  /* 0x0000000003007224 */ /* 0x000fca00078e0206 */
[----:B------:R-:W-:-:S13]  /*01f0*/  ISETP.GT.U32.AND P1, PT, R7, R0, PT ;  /* 0x000000000700720c */ /* 0x000fda0003f24070 */
[----:B------:R-:W-:Y:S02]  /*0200*/  @!P1 IMAD.IADD R0, R0, 0x1, -R7 ;  /* 0x0000000100009824 */ /* 0x000fe400078e0a07 */
[----:B------:R-:W-:Y:S01]  /*0210*/  @!P1 VIADD R3, R3, 0x1 ;  /* 0x0000000103039836 */ /* 0x000fe20000000000 */
[----:B------:R-:W-:Y:S02]  /*0220*/  ISETP.NE.AND P1, PT, R4, RZ, PT ;  /* 0x000000ff0400720c */ /* 0x000fe40003f25270 */
[----:B------:R-:W-:Y:S02]  /*0230*/  ISETP.GE.U32.AND P0, PT, R0, R7, PT ;  /* 0x000000070000720c */ /* 0x000fe40003f06070 */
[----:B------:R-:W-:-:S04]  /*0240*/  LOP3.LUT R0, R5, R4, RZ, 0x3c, !PT ;  /* 0x0000000405007212 */ /* 0x000fc800078e3cff */
[----:B------:R-:W-:Y:S01]  /*0250*/  ISETP.GE.AND P2, PT, R0, RZ, PT ;  /* 0x000000ff0000720c */ /* 0x000fe20003f46270 */
[----:B------:R-:W-:-:S06]  /*0260*/  VIADD R0, R28, 0xf ;  /* 0x0000000f1c007836 */ /* 0x000fcc0000000000 */
[----:B------:R-:W-:-:S04]  /*0270*/  @P0 VIADD R3, R3, 0x1 ;  /* 0x0000000103030836 */ /* 0x000fc80000000000 */
[----:B------:R-:W-:Y:S01]  /*0280*/  IMAD.MOV.U32 R2, RZ, RZ, R3 ;  /* 0x000000ffff027224 */ /* 0x000fe200078e0003 */
[----:B------:R-:W-:-:S03]  /*0290*/  SHF.R.S32.HI R3, RZ, 0x1f, R0 ;  /* 0x0000001fff037819 */ /* 0x000fc60000011400 */
[----:B------:R-:W-:Y:S01]  /*02a0*/  @!P2 IMAD.MOV R2, RZ, RZ, -R2 ;  /* 0x000000ffff02a224 */ /* 0x000fe200078e0a02 */
[----:B------:R-:W-:Y:S02]  /*02b0*/  @!P1 LOP3.LUT R2, RZ, R4, RZ, 0x33, !PT ;  /* 0x00000004ff029212 */ /* 0x000fe400078e33ff */
[----:B------:R-:W-:-:S03]  /*02c0*/  LEA.HI R3, R3, R0, RZ, 0x4 ;  /* 0x0000000003037211 */ /* 0x000fc600078f20ff */
[----:B------:R-:W-:Y:S02]  /*02d0*/  IMAD.SHL.U32 R6, R2, 0x8, RZ ;  /* 0x0000000802067824 */ /* 0x000fe400078e00ff */
[----:B------:R-:W-:-:S03]  /*02e0*/  IMAD.MOV R2, RZ, RZ, -R2 ;  /* 0x000000ffff027224 */ /* 0x000fc600078e0a02 */
[----:B------:R-:W-:Y:S01]  /*02f0*/  LEA.HI.SX32 R3, R3, -R6, 0x1c ;  /* 0x8000000603037211 */ /* 0x000fe200078fe2ff */
[----:B------:R-:W-:-:S03]  /*0300*/  IMAD R4, R4, R2, R5 ;  /* 0x0000000204047224 */ /* 0x000fc600078e0205 */
[----:B------:R-:W-:Y:S02]  /*0310*/  VIMNMX R13, R3, 0x8, PT ;  /* 0x00000008030d7848 */ /* 0x000fe40003fe0100 */
[----:B------:R-:W-:Y:S02]  /*0320*/  IABS R9, R4 ;  /* 0x0000000400097213 */ /* 0x000fe40000000000 */
[----:B------:R-:W-:-:S04]  /*0330*/  IABS R7, R13 ;  /* 0x0000000d00077213 */ /* 0x000fc80000000000 */
[----:B------:R-:W0:Y:S08]  /*0340*/  I2F.RP R0, R7 ;  /* 0x0000000700007306 */ /* 0x000e300000209400 */
[----:B0-----:R-:W0:Y:S02]  /*0350*/  MUFU.RCP R0, R0 ;  /* 0x0000000000007308 */ /* 0x001e240000001000 */
[----:B0-----:R-:W-:-:S06]  /*0360*/  VIADD R3, R0, 0xffffffe ;  /* 0x0ffffffe00037836 */ /* 0x001fcc0000000000 */
[----:B------:R-:W0:Y:S02]  /*0370*/  F2I.FTZ.U32.TRUNC.NTZ R3, R3 ;  /* 0x0000000300037305 */ /* 0x000e24000021f000 */
[----:B0-----:R-:W-:-:S04]  /*0380*/  IMAD.MOV R8, RZ, RZ, -R3 ;  /* 0x000000ffff087224 */ /* 0x001fc800078e0a03 */
[----:B------:R-:W-:Y:S01]  /*0390*/  IMAD.MOV.U32 R2, RZ, RZ, R8 ;  /* 0x000000ffff027224 */ /* 0x000fe200078e0008 */
[----:B------:R-:W-:-:S03]  /*03a0*/  IABS R8, R13 ;  /* 0x0000000d00087213 */ /* 0x000fc60000000000 */
[----:B------:R-:W-:Y:S02]  /*03b0*/  IMAD R5, R2, R7, RZ ;  /* 0x0000000702057224 */ /* 0x000fe400078e02ff */
[----:B------:R-:W-:Y:S02]  /*03c0*/  IMAD.MOV.U32 R2, RZ, RZ, RZ ;  /* 0x000000ffff027224 */ /* 0x000fe400078e00ff */
[----:B------:R-:W-:Y:S02]  /*03d0*/  IMAD.MOV R0, RZ, RZ, -R8 ;  /* 0x000000ffff007224 */ /* 0x000fe400078e0a08 */
[----:B------:R-:W-:Y:S01]  /*03e0*/  IMAD.HI.U32 R2, R3, R5, R2 ;  /* 0x0000000503027227 */ /* 0x000fe200078e0002 */
[----:B--2---:R-:W-:-:S05]  /*03f0*/  LOP3.LUT R3, R114, 0xf, RZ, 0xc0, !PT ;  /* 0x0000000f72037812 */ /* 0x004fca00078ec0ff */
        /* <DEDUP_REMOVED lines=8> */
[----:B------:R-:W-:-:S07]  /*0480*/  ISETP.GE.AND P2, PT, R0, RZ, PT ;  /* 0x000000ff0000720c */ /* 0x000fce0003f46270 */
[----:B------:R-:W-:Y:S01]  /*0490*/  @P0 VIADD R2, R2, 0x1 ;  /* 0x0000000102020836 */ /* 0x000fe20000000000 */
[----:B------:R-:W-:-:S03]  /*04a0*/  ISETP.GT.AND P0, PT, R10, 0x1f, PT ;  /* 0x0000001f0a00780c */ /* 0x000fc60003f04270 */
[----:B------:R-:W-:Y:S01]  /*04b0*/  IMAD.MOV.U32 R11, RZ, RZ, R2 ;  /* 0x000000ffff0b7224 */ /* 0x000fe200078e0002 */
[----:B------:R-:W-:-:S03]  /*04c0*/  LOP3.LUT R2, R114, 0x20, RZ, 0xc0, !PT ;  /* 0x0000002072027812 */ /* 0x000fc600078ec0ff */
[----:B------:R-:W-:Y:S01]  /*04d0*/  @!P2 IMAD.MOV R11, RZ, RZ, -R11 ;  /* 0x000000ffff0ba224 */ /* 0x000fe200078e0a0b */
[----:B------:R-:W-:Y:S02]  /*04e0*/  @!P1 LOP3.LUT R11, RZ, R13, RZ, 0x33, !PT ;  /* 0x0000000dff0b9212 */ /* 0x000fe400078e33ff */
[----:B------:R-:W-:-:S03]  /*04f0*/  R2UR UR4, R2 ;  /* 0x00000000020472ca */ /* 0x000fc600000e0000 */
[----:B------:R-:W-:Y:S02]  /*0500*/  IMAD.MOV R0, RZ, RZ, -R11 ;  /* 0x000000ffff007224 */ /* 0x000fe400078e0a0b */
[----:B------:R-:W-:Y:S02]  /*0510*/  IMAD.SHL.U32 R11, R11, 0x40, RZ ;  /* 0x000000400b0b7824 */ /* 0x000fe400078e00ff */
[----:B------:R-:W-:-:S04]  /*0520*/  IMAD R0, R13, R0, R4 ;  /* 0x000000000d007224 */ /* 0x000fc800078e0204 */
[----:B------:R-:W-:Y:S01]  /*0530*/  IMAD.IADD R2, R6, 0x1, R0 ;  /* 0x0000000106027824 */ /* 0x000fe200078e0200 */
[----:B------:R-:W-:-:S03]  /*0540*/  SHF.R.U32.HI R0, RZ, 0x4, R114 ;  /* 0x00000004ff007819 */ /* 0x000fc60000011672 */
[----:B------:R-:W-:Y:S01]  /*0550*/  IMAD R2, R2, 0x10, R3 ;  /* 0x0000001002027824 */ /* 0x000fe200078e0203 */
[----:B------:R-:W-:-:S04]  /*0560*/  SGXT.U32 R0, R0, 0x2 ;  /* 0x000000020000781a */ /* 0x000fc80000000000 */
[C---:B------:R-:W-:Y:S02]  /*0570*/  LOP3.LUT R3, R0.reuse, 0x4, RZ, 0xfc, !PT ;  /* 0x0000000400037812 */ /* 0x040fe400078efcff */
[C---:B------:R-:W-:Y:S02]  /*0580*/  LOP3.LUT R4, R0.reuse, 0x8, RZ, 0xfc, !PT ;  /* 0x0000000800047812 */ /* 0x040fe400078efcff */
[C---:B------:R-:W-:Y:S02]  /*0590*/  LOP3.LUT R5, R0.reuse, 0xc, RZ, 0xfc, !PT ;  /* 0x0000000c00057812 */ /* 0x040fe400078efcff */
[C---:B------:R-:W-:Y:S02]  /*05a0*/  LOP3.LUT R6, R0.reuse, 0x10, RZ, 0xfc, !PT ;  /* 0x0000001000067812 */ /* 0x040fe400078efcff */
[C---:B------:R-:W-:Y:S02]  /*05b0*/  LOP3.LUT R7, R0.reuse, 0x14, RZ, 0xfc, !PT ;  /* 0x0000001400077812 */ /* 0x040fe400078efcff */
[----:B------:R-:W-:-:S02]  /*05c0*/  LOP3.LUT R8, R0, 0x18, RZ, 0xfc, !PT ;  /* 0x0000001800087812 */ /* 0x000fc400078efcff */
[----:B------:R-:W-:Y:S01]  /*05d0*/  LOP3.LUT R9, R0, 0x1c, RZ, 0xfc, !PT ;  /* 0x0000001c00097812 */ /* 0x000fe200078efcff */
[----:B------:R-:W-:Y:S06]  /*05e0*/  @P0 BRA `(.L_x_0) ;  /* 0x0000000000300947 */ /* 0x000fec0003800000 */
[C---:B------:R-:W-:Y:S01]  /*05f0*/  IMAD.SHL.U32 R16, R114.reuse, 0x40, RZ ;  /* 0x0000004072107824 */ /* 0x040fe200078e00ff */
[----:B------:R-:W-:Y:S01]  /*0600*/  CS2R R48, SRZ ;  /* 0x0000000000307805 */ /* 0x000fe2000001ff00 */
[----:B------:R-:W-:Y:S01]  /*0610*/  IMAD.SHL.U32 R10, R114, 0x2, RZ ;  /* 0x00000002720a7824 */ /* 0x000fe200078e00ff */
[----:B------:R-:W-:Y:S02]  /*0620*/  CS2R R50, SRZ ;  /* 0x0000000000327805 */ /* 0x000fe4000001ff00 */
[----:B------:R-:W-:Y:S02]  /*0630*/  CS2R R44, SRZ ;  /* 0x00000000002c7805 */ /* 0x000fe4000001ff00 */
[----:B------:R-:W-:Y:S02]  /*0640*/  CS2R R46, SRZ ;  /* 0x00000000002e7805 */ /* 0x000fe4000001ff00 */
[----:B------:R-:W-:Y:S02]  /*0650*/  CS2R R40, SRZ ;  /* 0x0000000000287805 */ /* 0x000fe4000001ff00 */
[----:B------:R-:W-:-:S02]  /*0660*/  CS2R R42, SRZ ;  /* 0x00000000002a7805 */ /* 0x000fc4000001ff00 */
[----:B------:R-:W-:Y:S02]  /*0670*/  CS2R R52, SRZ ;  /* 0x0000000000347805 */ /* 0x000fe4000001ff00 */
[----:B------:R-:W-:Y:S02]  /*0680*/  CS2R R54, SRZ ;  /* 0x0000000000367805 */ /* 0x000fe4000001ff00 */
[----:B------:R-:W-:Y:S01]  /*0690*/  LOP3.LUT R16, R16, 0x40, RZ, 0xc0, !PT ;  /* 0x0000004010107812 */ /* 0x000fe200078ec0ff */
[----:B------:R-:W-:Y:S06]  /*06a0*/  BRA `(.L_x_1) ;  /* 0x0000003800d07947 */ /* 0x000fec0003800000 */
.L_x_0:
[----:B------:R-:W-:Y:S01]  /*06b0*/  IABS R25, R28 ;  /* 0x0000001c00197213 */ /* 0x000fe20000000000 */
[----:B------:R-:W-:Y:S01]  /*06c0*/  ULDC UR7, c[0x0][0x240] ;  /* 0x0000900000077ab9 */ /* 0x000fe20000000800 */
[----:B------:R-:W-:Y:S01]  /*06d0*/  IABS R14, R29 ;  /* 0x0000001d000e7213 */ /* 0x000fe20000000000 */
[----:B------:R-:W-:Y:S01]  /*06e0*/  ULDC.64 UR14, c[0x0][0x218] ;  /* 0x00008600000e7ab9 */ /* 0x000fe20000000a00 */
[----:B------:R-:W0:Y:S01]  /*06f0*/  I2F.RP R15, R25 ;  /* 0x00000019000f7306 */ /* 0x000e220000209400 */
[----:B------:R-:W-:Y:S01]  /*0700*/  IABS R20, R2 ;  /* 0x0000000200147213 */ /* 0x000fe20000000000 */
[----:B------:R-:W1:Y:S01]  /*0710*/  LDC R137, c[0x0][0x238] ;  /* 0x00008e00ff897b82 */ /* 0x000e620000000800 */
[----:B------:R-:W-:Y:S01]  /*0720*/  ISETP.GE.AND P4, PT, R2, RZ, PT ;  /* 0x000000ff0200720c */ /* 0x000fe20003f86270 */
[----:B------:R-:W-:Y:S01]  /*0730*/  ULDC UR10, c[0x0][0x234] ;  /* 0x00008d00000a7ab9 */ /* 0x000fe20000000800 */
[----:B------:R-:W-:Y:S01]  /*0740*/  ISETP.NE.AND P1, PT, R28, RZ, PT ;  /* 0x000000ff1c00720c */ /* 0x000fe20003f25270 */
[----:B------:R-:W-:Y:S01]  /*0750*/  ULDC.64 UR12, c[0x0][0x210] ;  /* 0x00008400000c7ab9 */ /* 0x000fe20000000a00 */
[----:B------:R-:W-:Y:S01]  /*0760*/  LOP3.LUT R112, R114, 0x1f, RZ, 0xc0, !PT ;  /* 0x0000001f72707812 */ /* 0x000fe200078ec0ff */
[----:B------:R-:W2:Y:S08]  /*0770*/  I2F.RP R12, R14 ;  /* 0x0000000e000c7306 */ /* 0x000eb00000209400 */
[----:B0-----:R-:W0:Y:S08]  /*0780*/  MUFU.RCP R15, R15 ;  /* 0x0000000f000f7308 */ /* 0x001e300000001000 */
[----:B--2---:R-:W2:Y:S01]  /*0790*/  MUFU.RCP R12, R12 ;  /* 0x0000000c000c7308 */ /* 0x004ea20000001000 */
[----:B-1----:R-:W-:-:S02]  /*07a0*/  IMAD.SHL.U32 R121, R137, 0x20, RZ ;  /* 0x0000002089797824 */ /* 0x002fc400078e00ff */
[-C--:B------:R-:W-:Y:S02]  /*07b0*/  IMAD R123, R0, R137.reuse, RZ ;  /* 0x00000089007b7224 */ /* 0x080fe400078e02ff */
[-C--:B------:R-:W-:Y:S02]  /*07c0*/  IMAD R125, R9, R137.reuse, RZ ;  /* 0x00000089097d7224 */ /* 0x080fe400078e02ff */
[-C--:B------:R-:W-:Y:S02]  /*07d0*/  IMAD R127, R8, R137.reuse, RZ ;  /* 0x00000089087f7224 */ /* 0x080fe400078e02ff */
[----:B0-----:R-:W-:Y:S02]  /*07e0*/  VIADD R13, R15, 0xffffffe ;  /* 0x0ffffffe0f0d7836 */ /* 0x001fe40000000000 */
[-C--:B------:R-:W-:Y:S02]  /*07f0*/  IMAD R129, R7, R137.reuse, RZ ;  /* 0x0000008907817224 */ /* 0x080fe400078e02ff */
[----:B------:R-:W-:-:S02]  /*0800*/  IMAD R131, R6, R137, RZ ;  /* 0x0000008906837224 */ /* 0x000fc400078e02ff */
[----:B------:R-:W0:Y:S01]  /*0810*/  F2I.FTZ.U32.TRUNC.NTZ R13, R13 ;  /* 0x0000000d000d7305 */ /* 0x000e22000021f000 */
[----:B--2---:R-:W-:Y:S02]  /*0820*/  VIADD R16, R12, 0xffffffe ;  /* 0x0ffffffe0c107836 */ /* 0x004fe40000000000 */
[----:B------:R-:W-:Y:S02]  /*0830*/  IMAD.MOV.U32 R12, RZ, RZ, RZ ;  /* 0x000000ffff0c7224 */ /* 0x000fe400078e00ff */
[-C--:B------:R-:W-:Y:S02]  /*0840*/  IMAD R133, R5, R137.reuse, RZ ;  /* 0x0000008905857224 */ /* 0x080fe400078e02ff */
[-C--:B------:R-:W-:Y:S01]  /*0850*/  IMAD R135, R4, R137.reuse, RZ ;  /* 0x0000008904877224 */ /* 0x080fe200078e02ff */
[----:B------:R1:W2:Y:S01]  /*0860*/  F2I.FTZ.U32.TRUNC.NTZ R17, R16 ;  /* 0x0000001000117305 */ /* 0x0002a2000021f000 */
[----:B------:R-:W-:Y:S02]  /*0870*/  IMAD R137, R3, R137, RZ ;  /* 0x0000008903897224 */ /* 0x000fe400078e02ff */
[----:B0-----:R-:W-:-:S02]  /*0880*/  IMAD.MOV R18, RZ, RZ, -R13 ;  /* 0x000000ffff127224 */ /* 0x001fc400078e0a0d */
[----:B-1----:R-:W-:Y:S02]  /*0890*/  IMAD.MOV.U32 R16, RZ, RZ, RZ ;  /* 0x000000ffff107224 */ /* 0x002fe400078e00ff */
[----:B------:R-:W-:Y:S02]  /*08a0*/  IMAD R19, R18, R25, RZ ;  /* 0x0000001912137224 */ /* 0x000fe400078e02ff */
[----:B------:R-:W-:Y:S01]  /*08b0*/  IMAD.U32 R18, RZ, RZ, UR4 ;  /* 0x00000004ff127e24 */ /* 0x000fe2000f8e00ff */
[----:B------:R-:W-:Y:S01]  /*08c0*/  ULEA UR4, UR4, UR5, 0x3 ;  /* 0x0000000504047291 */ /* 0x000fe2000f8e183f */
[----:B------:R-:W-:Y:S01]  /*08d0*/  IMAD.HI.U32 R15, R13, R19, R12 ;  /* 0x000000130d0f7227 */ /* 0x000fe200078e000c */
[----:B------:R-:W-:Y:S02]  /*08e0*/  SHF.R.S32.HI R13, RZ, 0x1f, R10 ;  /* 0x0000001fff0d7819 */ /* 0x000fe4000001140a */
[----:B------:R-:W-:Y:S01]  /*08f0*/  LEA.HI R19, R18, R11, RZ, 0x1b ;  /* 0x0000000b12137211 */ /* 0x000fe200078fd8ff */
[----:B--2---:R-:W-:Y:S01]  /*0900*/  IMAD.MOV R18, RZ, RZ, -R17 ;  /* 0x000000ffff127224 */ /* 0x004fe200078e0a11 */
[----:B------:R-:W-:Y:S01]  /*0910*/  LEA.HI R12, R13, R10, RZ, 0x5 ;  /* 0x0000000a0d0c7211 */ /* 0x000fe200078f28ff */
[----:B------:R-:W-:Y:S01]  /*0920*/  IMAD.HI.U32 R15, R15, R20, RZ ;  /* 0x000000140f0f7227 */ /* 0x000fe200078e00ff */
[----:B------:R-:W-:-:S02]  /*0930*/  IABS R69, R19 ;  /* 0x0000001300457213 */ /* 0x000fc40000000000 */
[----:B------:R-:W-:Y:S01]  /*0940*/  SHF.R.S32.HI R12, RZ, 0x5, R12 ;  /* 0x00000005ff0c7819 */ /* 0x000fe2000001140c */
[----:B------:R-:W-:Y:S02]  /*0950*/  IMAD.MOV R15, RZ, RZ, -R15 ;  /* 0x000000ffff0f7224 */ /* 0x000fe400078e0a0f */
[----:B------:R-:W-:Y:S02]  /*0960*/  VIADD R21, R19, 0x3e ;  /* 0x0000003e13157836 */ /* 0x000fe40000000000 */
[----:B------:R-:W-:Y:S02]  /*0970*/  IMAD R20, R25, R15, R20 ;  /* 0x0000000f19147224 */ /* 0x000fe400078e0214 */
[----:B------:R-:W-:Y:S01]  /*0980*/  IMAD.MOV.U32 R13, RZ, RZ, R18 ;  /* 0x000000ffff0d7224 */ /* 0x000fe200078e0012 */
[----:B------:R-:W-:Y:S01]  /*0990*/  IABS R10, R21 ;  /* 0x00000015000a7213 */ /* 0x000fe20000000000 */
[----:B------:R-:W-:Y:S01]  /*09a0*/  VIADD R23, R19, 0x3c ;  /* 0x0000003c13177836 */ /* 0x000fe20000000000 */
[----:B------:R-:W-:Y:S01]  /*09b0*/  ISETP.GT.U32.AND P0, PT, R25, R20, PT ;  /* 0x000000141900720c */ /* 0x000fe20003f04070 */
[----:B------:R-:W-:Y:S01]  /*09c0*/  IMAD R13, R13, R14, RZ ;  /* 0x0000000e0d0d7224 */ /* 0x000fe200078e02ff */
[----:B------:R-:W-:Y:S01]  /*09d0*/  ISETP.GE.AND P3, PT, R21, RZ, PT ;  /* 0x000000ff1500720c */ /* 0x000fe20003f66270 */
[----:B------:R-:W-:Y:S01]  /*09e0*/  VIADD R26, R19, 0x3a ;  /* 0x0000003a131a7836 */ /* 0x000fe20000000000 */
[----:B------:R-:W-:Y:S01]  /*09f0*/  IABS R18, R23 ;  /* 0x0000001700127213 */ /* 0x000fe20000000000 */
[----:B------:R-:W-:Y:S01]  /*0a00*/  IMAD.HI.U32 R13, R17, R13, R16 ;  /* 0x0000000d110d7227 */ /* 0x000fe200078e0010 */
[----:B------:R-:W-:-:S02]  /*0a10*/  ISETP.GE.AND P2, PT, R23, RZ, PT ;  /* 0x000000ff1700720c */ /* 0x000fc40003f46270 */
[----:B------:R-:W-:Y:S01]  /*0a20*/  IABS R22, R26 ;  /* 0x0000001a00167213 */ /* 0x000fe20000000000 */
[----:B------:R-:W-:Y:S02]  /*0a30*/  IMAD.MOV.U32 R17, RZ, RZ, R10 ;  /* 0x000000ffff117224 */ /* 0x000fe400078e000a */
[----:B------:R-:W-:Y:S02]  /*0a40*/  VIADD R27, R19, 0x38 ;  /* 0x00000038131b7836 */ /* 0x000fe40000000000 */
[----:B------:R-:W-:Y:S02]  /*0a50*/  @!P0 IMAD.IADD R20, R20, 0x1, -R25 ;  /* 0x0000000114148824 */ /* 0x000fe400078e0a19 */
[----:B------:R-:W-:Y:S01]  /*0a60*/  IMAD.HI.U32 R10, R13, R17, RZ ;  /* 0x000000110d0a7227 */ /* 0x000fe200078e00ff */
[----:B------:R-:W-:Y:S02]  /*0a70*/  IABS R24, R27 ;  /* 0x0000001b00187213 */ /* 0x000fe40000000000 */
[----:B------:R-:W-:Y:S01]  /*0a80*/  ISETP.GT.U32.AND P0, PT, R25, R20, PT ;  /* 0x000000141900720c */ /* 0x000fe20003f04070 */
[----:B------:R-:W-:-:S04]  /*0a90*/  IMAD.HI.U32 R15, R13, R18, RZ ;  /* 0x000000120d0f7227 */ /* 0x000fc800078e00ff */
[----:B------:R-:W-:Y:S02]  /*0aa0*/  IMAD.MOV R10, RZ, RZ, -R10 ;  /* 0x000000ffff0a7224 */ /* 0x000fe400078e0a0a */
[----:B------:R-:W-:-:S04]  /*0ab0*/  IMAD.HI.U32 R16, R13, R22, RZ ;  /* 0x000000160d107227 */ /* 0x000fc800078e00ff */
[----:B------:R-:W-:Y:S02]  /*0ac0*/  IMAD.MOV R21, RZ, RZ, -R15 ;  /* 0x000000ffff157224 */ /* 0x000fe400078e0a0f */
[C---:B------:R-:W-:Y:S02]  /*0ad0*/  IMAD R15, R14.reuse, R10, R17 ;  /* 0x0000000a0e0f7224 */ /* 0x040fe400078e0211 */
[----:B------:R-:W-:Y:S02]  /*0ae0*/  IMAD.MOV R23, RZ, RZ, -R16 ;  /* 0x000000ffff177224 */ /* 0x000fe400078e0a10 */
[----:B------:R-:W-:Y:S01]  /*0af0*/  IMAD.HI.U32 R10, R13, R24, RZ ;  /* 0x000000180d0a7227 */ /* 0x000fe200078e00ff */
[----:B------:R-:W-:-:S03]  /*0b00*/  ISETP.GT.U32.AND P5, PT, R14, R15, PT ;  /* 0x0000000f0e00720c */ /* 0x000fc60003fa4070 */
[C---:B------:R-:W-:Y:S02]  /*0b10*/  IMAD R16, R14.reuse, R21, R18 ;  /* 0x000000150e107224 */ /* 0x040fe400078e0212 */
[----:B------:R-:W-:Y:S02]  /*0b20*/  IMAD R17, R14, R23, R22 ;  /* 0x000000170e117224 */ /* 0x000fe400078e0216 */
[----:B------:R-:W-:Y:S02]  /*0b30*/  IMAD.MOV R21, RZ, RZ, -R10 ;  /* 0x000000ffff157224 */ /* 0x000fe400078e0a0a */
[----:B------:R-:W-:Y:S01]  /*0b40*/  @!P0 IMAD.IADD R20, R20, 0x1, -R25 ;  /* 0x0000000114148824 */ /* 0x000fe200078e0a19 */
[C---:B------:R-:W-:Y:S01]  /*0b50*/  ISETP.GT.U32.AND P6, PT, R14.reuse, R17, PT ;  /* 0x000000110e00720c */ /* 0x040fe20003fc4070 */
[C---:B------:R-:W-:Y:S01]  /*0b60*/  IMAD R18, R14.reuse, R21, R24 ;  /* 0x000000150e127224 */ /* 0x040fe200078e0218 */
[----:B------:R-:W-:Y:S01]  /*0b70*/  ISETP.GT.U32.AND P0, PT, R14, R16, PT ;  /* 0x000000100e00720c */ /* 0x000fe20003f04070 */
[----:B------:R-:W-:-:S02]  /*0b80*/  IMAD.MOV.U32 R10, RZ, RZ, R20 ;  /* 0x000000ffff0a7224 */ /* 0x000fc400078e0014 */
[C---:B------:R-:W-:Y:S02]  /*0b90*/  VIADD R30, R19.reuse, 0x36 ;  /* 0x00000036131e7836 */ /* 0x040fe40000000000 */
[----:B------:R-:W-:Y:S01]  /*0ba0*/  @!P4 IMAD.MOV R10, RZ, RZ, -R10 ;  /* 0x000000ffff0ac224 */ /* 0x000fe200078e0a0a */
[C---:B------:R-:W-:Y:S01]  /*0bb0*/  ISETP.GT.U32.AND P4, PT, R14.reuse, R18, PT ;  /* 0x000000120e00720c */ /* 0x040fe20003f84070 */
[----:B------:R-:W-:Y:S01]  /*0bc0*/  VIADD R25, R19, 0x34 ;  /* 0x0000003413197836 */ /* 0x000fe20000000000 */
[----:B------:R-:W-:Y:S01]  /*0bd0*/  IABS R22, R30 ;  /* 0x0000001e00167213 */ /* 0x000fe20000000000 */
[--C-:B------:R-:W-:Y:S01]  /*0be0*/  @!P5 IMAD.IADD R15, R15, 0x1, -R14.reuse ;  /* 0x000000010f0fd824 */ /* 0x100fe200078e0a0e */
[----:B------:R-:W-:Y:S01]  /*0bf0*/  @!P1 LOP3.LUT R10, RZ, R28, RZ, 0x33, !PT ;  /* 0x0000001cff0a9212 */ /* 0x000fe200078e33ff */
[----:B------:R-:W-:Y:S01]  /*0c00*/  @!P6 IMAD.IADD R17, R17, 0x1, -R14 ;  /* 0x000000011111e824 */ /* 0x000fe200078e0a0e */
[----:B------:R-:W-:Y:S01]  /*0c10*/  IABS R23, R25 ;  /* 0x0000001900177213 */ /* 0x000fe20000000000 */
[----:B------:R-:W-:Y:S01]  /*0c20*/  IMAD.HI.U32 R20, R13, R22, RZ ;  /* 0x000000160d147227 */ /* 0x000fe200078e00ff */
[----:B------:R-:W-:-:S02]  /*0c30*/  ISETP.GT.U32.AND P5, PT, R14, R15, PT ;  /* 0x0000000f0e00720c */ /* 0x000fc40003fa4070 */
[----:B------:R-:W-:Y:S01]  /*0c40*/  ISETP.GE.AND P1, PT, R26, RZ, PT ;  /* 0x000000ff1a00720c */ /* 0x000fe20003f26270 */
[----:B------:R-:W-:Y:S02]  /*0c50*/  IMAD.MOV R21, RZ, RZ, -R20 ;  /* 0x000000ffff157224 */ /* 0x000fe400078e0a14 */
[----:B------:R-:W-:Y:S01]  /*0c60*/  @!P4 IMAD.IADD R18, R18, 0x1, -R14 ;  /* 0x000000011212c824 */ /* 0x000fe200078e0a0e */
[C---:B------:R-:W-:Y:S01]  /*0c70*/  ISETP.GT.U32.AND P4, PT, R14.reuse, R17, PT ;  /* 0x000000110e00720c */ /* 0x040fe20003f84070 */
[----:B------:R-:W-:Y:S02]  /*0c80*/  IMAD R20, R14, R21, R22 ;  /* 0x000000150e147224 */ /* 0x000fe400078e0216 */
[----:B------:R-:W-:-:S03]  /*0c90*/  IMAD.HI.U32 R21, R13, R23, RZ ;  /* 0x000000170d157227 */ /* 0x000fc600078e00ff */
[C---:B------:R-:W-:Y:S01]  /*0ca0*/  ISETP.GT.U32.AND P6, PT, R14.reuse, R20, PT ;  /* 0x000000140e00720c */ /* 0x040fe20003fc4070 */
[----:B------:R-:W-:Y:S02]  /*0cb0*/  IMAD.MOV R21, RZ, RZ, -R21 ;  /* 0x000000ffff157224 */ /* 0x000fe400078e0a15 */
[----:B------:R-:W-:Y:S02]  /*0cc0*/  VIADD R28, R19, 0x32 ;  /* 0x00000032131c7836 */ /* 0x000fe40000000000 */
[----:B------:R-:W-:Y:S02]  /*0cd0*/  IMAD R21, R14, R21, R23 ;  /* 0x000000150e157224 */ /* 0x000fe400078e0217 */
[--C-:B------:R-:W-:Y:S01]  /*0ce0*/  @!P4 IMAD.IADD R17, R17, 0x1, -R14.reuse ;  /* 0x000000011111c824 */ /* 0x100fe200078e0a0e */
[----:B------:R-:W-:Y:S01]  /*0cf0*/  IABS R24, R28 ;  /* 0x0000001c00187213 */ /* 0x000fe20000000000 */
[--C-:B------:R-:W-:Y:S01]  /*0d00*/  @!P0 IMAD.IADD R16, R16, 0x1, -R14.reuse ;  /* 0x0000000110108824 */ /* 0x100fe200078e0a0e */
[C---:B------:R-:W-:Y:S01]  /*0d10*/  ISETP.GT.U32.AND P4, PT, R14.reuse, R21, PT ;  /* 0x000000150e00720c */ /* 0x040fe20003f84070 */
[----:B------:R-:W-:Y:S01]  /*0d20*/  @!P5 IMAD.IADD R15, R15, 0x1, -R14 ;  /* 0x000000010f0fd824 */ /* 0x000fe200078e0a0e */
[C---:B------:R-:W-:Y:S01]  /*0d30*/  ISETP.GT.U32.AND P5, PT, R14.reuse, R18, PT ;  /* 0x000000120e00720c */ /* 0x040fe20003fa4070 */
[----:B------:R-:W-:Y:S01]  /*0d40*/  IMAD.HI.U32 R22, R13, R24, RZ ;  /* 0x000000180d167227 */ /* 0x000fe200078e00ff */
[----:B------:R-:W-:-:S03]  /*0d50*/  ISETP.GT.U32.AND P0, PT, R14, R16, PT ;  /* 0x000000100e00720c */ /* 0x000fc60003f04070 */
[----:B------:R-:W-:Y:S02]  /*0d60*/  IMAD.MOV R23, RZ, RZ, -R22 ;  /* 0x000000ffff177224 */ /* 0x000fe400078e0a16 */
[----:B------:R-:W-:Y:S02]  /*0d70*/  @!P6 IMAD.IADD R20, R20, 0x1, -R14 ;  /* 0x000000011414e824 */ /* 0x000fe400078e0a0e */
[C---:B------:R-:W-:Y:S02]  /*0d80*/  IMAD R22, R14.reuse, R23, R24 ;  /* 0x000000170e167224 */ /* 0x040fe400078e0218 */
[--C-:B------:R-:W-:Y:S01]  /*0d90*/  @!P4 IMAD.IADD R21, R21, 0x1, -R14.reuse ;  /* 0x000000011515c824 */ /* 0x100fe200078e0a0e */
[C---:B------:R-:W-:Y:S01]  /*0da0*/  ISETP.GT.U32.AND P6, PT, R14.reuse, R20, PT ;  /* 0x000000140e00720c */ /* 0x040fe20003fc4070 */
[----:B------:R-:W-:Y:S02]  /*0db0*/  VIADD R23, R19, 0x30 ;  /* 0x0000003013177836 */ /* 0x000fe40000000000 */
[----:B------:R-:W-:Y:S01]  /*0dc0*/  @!P3 IMAD.MOV R15, RZ, RZ, -R15 ;  /* 0x000000ffff0fb224 */ /* 0x000fe200078e0a0f */
[----:B------:R-:W-:Y:S01]  /*0dd0*/  ISETP.GT.U32.AND P4, PT, R14, R21, PT ;  /* 0x000000150e00720c */ /* 0x000fe20003f84070 */
[--C-:B------:R-:W-:Y:S01]  /*0de0*/  @!P0 IMAD.IADD R16, R16, 0x1, -R14.reuse ;  /* 0x0000000110108824 */ /* 0x100fe200078e0a0e */
[----:B------:R-:W-:Y:S01]  /*0df0*/  IABS R26, R23 ;  /* 0x00000017001a7213 */ /* 0x000fe20000000000 */
[----:B------:R-:W-:Y:S01]  /*0e00*/  @!P1 IMAD.MOV R17, RZ, RZ, -R17 ;  /* 0x000000ffff119224 */ /* 0x000fe200078e0a11 */
[----:B------:R-:W-:Y:S01]  /*0e10*/  ISETP.GE.AND P3, PT, R27, RZ, PT ;  /* 0x000000ff1b00720c */ /* 0x000fe20003f66270 */
[----:B------:R-:W-:Y:S01]  /*0e20*/  VIADD R24, R19, 0x2e ;  /* 0x0000002e13187836 */ /* 0x000fe20000000000 */
[----:B------:R-:W-:Y:S01]  /*0e30*/  ISETP.GE.AND P0, PT, R30, RZ, PT ;  /* 0x000000ff1e00720c */ /* 0x000fe20003f06270 */
[----:B------:R-:W-:Y:S01]  /*0e40*/  @!P5 IMAD.IADD R18, R18, 0x1, -R14 ;  /* 0x000000011212d824 */ /* 0x000fe200078e0a0e */
[----:B------:R-:W-:Y:S01]  /*0e50*/  ISETP.GE.AND P1, PT, R23, RZ, PT ;  /* 0x000000ff1700720c */ /* 0x000fe20003f26270 */
[----:B------:R-:W-:Y:S01]  /*0e60*/  IMAD.HI.U32 R23, R13, R26, RZ ;  /* 0x0000001a0d177227 */ /* 0x000fe200078e00ff */
[----:B------:R-:W-:-:S02]  /*0e70*/  IABS R27, R24 ;  /* 0x00000018001b7213 */ /* 0x000fc40000000000 */
[----:B------:R-:W-:Y:S01]  /*0e80*/  ISETP.GE.AND P5, PT, R25, RZ, PT ;  /* 0x000000ff1900720c */ /* 0x000fe20003fa6270 */
[--C-:B------:R-:W-:Y:S01]  /*0e90*/  @!P4 IMAD.IADD R21, R21, 0x1, -R14.reuse ;  /* 0x000000011515c824 */ /* 0x100fe200078e0a0e */
[----:B------:R-:W-:Y:S01]  /*0ea0*/  ISETP.GT.U32.AND P4, PT, R14, R22, PT ;  /* 0x000000160e00720c */ /* 0x000fe20003f84070 */
[----:B------:R-:W-:Y:S02]  /*0eb0*/  IMAD.MOV R23, RZ, RZ, -R23 ;  /* 0x000000ffff177224 */ /* 0x000fe400078e0a17 */
[----:B------:R-:W-:Y:S02]  /*0ec0*/  @!P6 IMAD.IADD R20, R20, 0x1, -R14 ;  /* 0x000000011414e824 */ /* 0x000fe400078e0a0e */
[C---:B------:R-:W-:Y:S02]  /*0ed0*/  VIADD R34, R19.reuse, 0x2a ;  /* 0x0000002a13227836 */ /* 0x040fe40000000000 */
[----:B------:R-:W-:Y:S02]  /*0ee0*/  IMAD R23, R14, R23, R26 ;  /* 0x000000170e177224 */ /* 0x000fe400078e021a */
[----:B------:R-:W-:Y:S01]  /*0ef0*/  @!P3 IMAD.MOV R18, RZ, RZ, -R18 ;  /* 0x000000ffff12b224 */ /* 0x000fe200078e0a12 */
[----:B------:R-:W-:Y:S01]  /*0f00*/  ISETP.GE.AND P3, PT, R24, RZ, PT ;  /* 0x000000ff1800720c */ /* 0x000fe20003f66270 */
[----:B------:R-:W-:Y:S01]  /*0f10*/  VIADD R25, R19, 0x2c ;  /* 0x0000002c13197836 */ /* 0x000fe20000000000 */
[----:B------:R-:W-:Y:S01]  /*0f20*/  IABS R30, R34 ;  /* 0x00000022001e7213 */ /* 0x000fe20000000000 */
[----:B------:R-:W-:Y:S01]  /*0f30*/  @!P4 IMAD.IADD R22, R22, 0x1, -R14 ;  /* 0x000000011616c824 */ /* 0x000fe200078e0a0e */
[----:B------:R-:W-:Y:S01]  /*0f40*/  ISETP.GT.U32.AND P4, PT, R14, R23, PT ;  /* 0x000000170e00720c */ /* 0x000fe20003f84070 */
[----:B------:R-:W-:Y:S01]  /*0f50*/  IMAD.HI.U32 R24, R13, R27, RZ ;  /* 0x0000001b0d187227 */ /* 0x000fe200078e00ff */
[----:B------:R-:W-:-:S03]  /*0f60*/  ISETP.GE.AND P6, PT, R25, RZ, PT ;  /* 0x000000ff1900720c */ /* 0x000fc60003fc6270 */
[----:B------:R-:W-:Y:S01]  /*0f70*/  @!P0 IMAD.MOV R20, RZ, RZ, -R20 ;  /* 0x000000ffff148224 */ /* 0x000fe200078e0a14 */
[----:B------:R-:W-:Y:S01]  /*0f80*/  ISETP.GT.U32.AND P0, PT, R14, R22, PT ;  /* 0x000000160e00720c */ /* 0x000fe20003f04070 */
[----:B------:R-:W-:Y:S01]  /*0f90*/  @!P2 IMAD.MOV R16, RZ, RZ, -R16 ;  /* 0x000000ffff10a224 */ /* 0x000fe200078e0a10 */
[----:B------:R-:W-:Y:S01]  /*0fa0*/  ISETP.GE.AND P2, PT, R28, RZ, PT ;  /* 0x000000ff1c00720c */ /* 0x000fe20003f46270 */
[----:B------:R-:W-:Y:S01]  /*0fb0*/  IMAD.MOV R24, RZ, RZ, -R24 ;  /* 0x000000ffff187224 */ /* 0x000fe200078e0a18 */
[----:B------:R-:W-:Y:S01]  /*0fc0*/  IABS R28, R25 ;  /* 0x00000019001c7213 */ /* 0x000fe20000000000 */
[----:B------:R-:W-:-:S04]  /*0fd0*/  IMAD.HI.U32 R26, R13, R30, RZ ;  /* 0x0000001e0d1a7227 */ /* 0x000fc800078e00ff */
[----:B------:R-:W-:Y:S02]  /*0fe0*/  IMAD R24, R14, R24, R27 ;  /* 0x000000180e187224 */ /* 0x000fe400078e021b */
[----:B------:R-:W-:Y:S02]  /*0ff0*/  VIADD R35, R19, 0x28 ;  /* 0x0000002813237836 */ /* 0x000fe40000000000 */
[----:B------:R-:W-:-:S03]  /*1000*/  IMAD.HI.U32 R25, R13, R28, RZ ;  /* 0x0000001c0d197227 */ /* 0x000fc600078e00ff */
[----:B------:R-:W-:Y:S01]  /*1010*/  IABS R32, R35 ;  /* 0x0000002300207213 */ /* 0x000fe20000000000 */
[----:B------:R-:W-:Y:S02]  /*1020*/  IMAD.MOV R31, RZ, RZ, -R26 ;  /* 0x000000ffff1f7224 */ /* 0x000fe400078e0a1a */
[----:B------:R-:W-:Y:S01]  /*1030*/  @!P5 IMAD.MOV R21, RZ, RZ, -R21 ;  /* 0x000000ffff15d224 */ /* 0x000fe200078e0a15 */
[C---:B------:R-:W-:Y:S01]  /*1040*/  ISETP.GT.U32.AND P5, PT, R14.reuse, R24, PT ;  /* 0x000000180e00720c */ /* 0x040fe20003fa4070 */
[----:B------:R-:W-:Y:S02]  /*1050*/  IMAD.MOV R25, RZ, RZ, -R25 ;  /* 0x000000ffff197224 */ /* 0x000fe400078e0a19 */
[----:B------:R-:W-:Y:S02]  /*1060*/  IMAD R26, R14, R31, R30 ;  /* 0x0000001f0e1a7224 */ /* 0x000fe400078e021e */
[--C-:B------:R-:W-:Y:S02]  /*1070*/  @!P0 IMAD.IADD R22, R22, 0x1, -R14.reuse ;  /* 0x0000000116168824 */ /* 0x100fe400078e0a0e */
[----:B------:R-:W-:-:S02]  /*1080*/  @!P4 IMAD.IADD R23, R23, 0x1, -R14 ;  /* 0x000000011717c824 */ /* 0x000fc400078e0a0e */
[----:B------:R-:W-:Y:S02]  /*1090*/  VIADD R36, R19, 0x26 ;  /* 0x0000002613247836 */ /* 0x000fe40000000000 */
[C---:B------:R-:W-:Y:S01]  /*10a0*/  IMAD R25, R14.reuse, R25, R28 ;  /* 0x000000190e197224 */ /* 0x040fe200078e021c */
[C---:B------:R-:W-:Y:S01]  /*10b0*/  ISETP.GT.U32.AND P4, PT, R14.reuse, R23, PT ;  /* 0x000000170e00720c */ /* 0x040fe20003f84070 */
[----:B------:R-:W-:Y:S01]  /*10c0*/  @!P2 IMAD.MOV R22, RZ, RZ, -R22 ;  /* 0x000000ffff16a224 */ /* 0x000fe200078e0a16 */
[C---:B------:R-:W-:Y:S01]  /*10d0*/  ISETP.GT.U32.AND P2, PT, R14.reuse, R26, PT ;  /* 0x0000001a0e00720c */ /* 0x040fe20003f44070 */
[----:B------:R-:W-:Y:S01]  /*10e0*/  IMAD.HI.U32 R27, R13, R32, RZ ;  /* 0x000000200d1b7227 */ /* 0x000fe200078e00ff */
[----:B------:R-:W-:Y:S02]  /*10f0*/  IABS R28, R36 ;  /* 0x00000024001c7213 */ /* 0x000fe40000000000 */
[----:B------:R-:W-:Y:S01]  /*1100*/  ISETP.GT.U32.AND P0, PT, R14, R25, PT ;  /* 0x000000190e00720c */ /* 0x000fe20003f04070 */
[----:B------:R-:W-:-:S02]  /*1110*/  IMAD.MOV R27, RZ, RZ, -R27 ;  /* 0x000000ffff1b7224 */ /* 0x000fc400078e0a1b */
[----:B------:R-:W-:Y:S02]  /*1120*/  IMAD.MOV.U32 R31, RZ, RZ, R28 ;  /* 0x000000ffff1f7224 */ /* 0x000fe400078e001c */
[----:B------:R-:W-:Y:S02]  /*1130*/  @!P5 IMAD.IADD R24, R24, 0x1, -R14 ;  /* 0x000000011818d824 */ /* 0x000fe400078e0a0e */
[C---:B------:R-:W-:Y:S02]  /*1140*/  IMAD R27, R14.reuse, R27, R32 ;  /* 0x0000001b0e1b7224 */ /* 0x040fe400078e0220 */
[----:B------:R-:W-:Y:S01]  /*1150*/  VIADD R32, R19, 0x24 ;  /* 0x0000002413207836 */ /* 0x000fe20000000000 */
[----:B------:R-:W-:Y:S01]  /*1160*/  ISETP.GT.U32.AND P5, PT, R14, R24, PT ;  /* 0x000000180e00720c */ /* 0x000fe20003fa4070 */
[----:B------:R-:W-:-:S03]  /*1170*/  IMAD.HI.U32 R28, R13, R31, RZ ;  /* 0x0000001f0d1c7227 */ /* 0x000fc600078e00ff */
[----:B------:R-:W-:Y:S01]  /*1180*/  IABS R33, R32 ;  /* 0x0000002000217213 */ /* 0x000fe20000000000 */
[--C-:B------:R-:W-:Y:S01]  /*1190*/  @!P4 IMAD.IADD R23, R23, 0x1, -R14.reuse ;  /* 0x000000011717c824 */ /* 0x100fe200078e0a0e */
[----:B------:R-:W-:Y:S01]  /*11a0*/  ISETP.GT.U32.AND P4, PT, R14, R27, PT ;  /* 0x0000001b0e00720c */ /* 0x000fe20003f84070 */
[----:B------:R-:W-:Y:S02]  /*11b0*/  @!P2 IMAD.IADD R26, R26, 0x1, -R14 ;  /* 0x000000011a1aa824 */ /* 0x000fe400078e0a0e */
[----:B------:R-:W-:Y:S02]  /*11c0*/  IMAD.MOV R28, RZ, RZ, -R28 ;  /* 0x000000ffff1c7224 */ /* 0x000fe400078e0a1c */
[----:B------:R-:W-:Y:S01]  /*11d0*/  @!P0 IMAD.IADD R25, R25, 0x1, -R14 ;  /* 0x0000000119198824 */ /* 0x000fe200078e0a0e */
[C---:B------:R-:W-:Y:S01]  /*11e0*/  ISETP.GT.U32.AND P2, PT, R14.reuse, R26, PT ;  /* 0x0000001a0e00720c */ /* 0x040fe20003f44070 */
[C---:B------:R-:W-:Y:S02]  /*11f0*/  IMAD R31, R14.reuse, R28, R31 ;  /* 0x0000001c0e1f7224 */ /* 0x040fe400078e021f */
[----:B------:R-:W-:Y:S01]  /*1200*/  IMAD.HI.U32 R28, R13, R33, RZ ;  /* 0x000000210d1c7227 */ /* 0x000fe200078e00ff */
[----:B------:R-:W-:-:S03]  /*1210*/  ISETP.GT.U32.AND P0, PT, R14, R25, PT ;  /* 0x000000190e00720c */ /* 0x000fc60003f04070 */
[----:B------:R-:W-:Y:S02]  /*1220*/  IMAD.MOV R28, RZ, RZ, -R28 ;  /* 0x000000ffff1c7224 */ /* 0x000fe400078e0a1c */
[--C-:B------:R-:W-:Y:S01]  /*1230*/  @!P5 IMAD.IADD R24, R24, 0x1, -R14.reuse ;  /* 0x000000011818d824 */ /* 0x100fe200078e0a0e */
[----:B------:R-:W-:Y:S01]  /*1240*/  ISETP.GT.U32.AND P5, PT, R14, R31, PT ;  /* 0x0000001f0e00720c */ /* 0x000fe20003fa4070 */
[----:B------:R-:W-:Y:S01]  /*1250*/  @!P4 IMAD.IADD R27, R27, 0x1, -R14 ;  /* 0x000000011b1bc824 */ /* 0x000fe200078e0a0e */
[----:B------:R-:W-:Y:S01]  /*1260*/  ISETP.GE.AND P4, PT, R36, RZ, PT ;  /* 0x000000ff2400720c */ /* 0x000fe20003f86270 */
[C---:B------:R-:W-:Y:S02]  /*1270*/  IMAD R33, R14.reuse, R28, R33 ;  /* 0x0000001c0e217224 */ /* 0x040fe400078e0221 */
[----:B------:R-:W-:Y:S01]  /*1280*/  @!P3 IMAD.MOV R24, RZ, RZ, -R24 ;  /* 0x000000ffff18b224 */ /* 0x000fe200078e0a18 */
[----:B------:R-:W-:Y:S01]  /*1290*/  ISETP.GT.U32.AND P3, PT, R14, R27, PT ;  /* 0x0000001b0e00720c */ /* 0x000fe20003f64070 */
[--C-:B------:R-:W-:Y:S01]  /*12a0*/  @!P2 IMAD.IADD R26, R26, 0x1, -R14.reuse ;  /* 0x000000011a1aa824 */ /* 0x100fe200078e0a0e */
[----:B------:R-:W-:Y:S01]  /*12b0*/  ISETP.GT.U32.AND P2, PT, R14, R33, PT ;  /* 0x000000210e00720c */ /* 0x000fe20003f44070 */
[----:B------:R-:W-:Y:S01]  /*12c0*/  @!P0 IMAD.IADD R25, R25, 0x1, -R14 ;  /* 0x0000000119198824 */ /* 0x000fe200078e0a0e */
[----:B------:R-:W-:Y:S01]  /*12d0*/  ISETP.GE.AND P0, PT, R35, RZ, PT ;  /* 0x000000ff2300720c */ /* 0x000fe20003f06270 */
[----:B------:R-:W-:-:S02]  /*12e0*/  VIADD R28, R19, 0x20 ;  /* 0x00000020131c7836 */ /* 0x000fc40000000000 */
[--C-:B------:R-:W-:Y:S02]  /*12f0*/  @!P5 IMAD.IADD R31, R31, 0x1, -R14.reuse ;  /* 0x000000011f1fd824 */ /* 0x100fe400078e0a0e */
[----:B------:R-:W-:Y:S01]  /*1300*/  @!P6 IMAD.MOV R25, RZ, RZ, -R25 ;  /* 0x000000ffff19e224 */ /* 0x000fe200078e0a19 */
[----:B------:R-:W-:Y:S01]  /*1310*/  IABS R39, R28 ;  /* 0x0000001c00277213 */ /* 0x000fe20000000000 */
[----:B------:R-:W-:Y:S01]  /*1320*/  VIADD R38, R19, 0x22 ;  /* 0x0000002213267836 */ /* 0x000fe20000000000 */
[----:B------:R-:W-:Y:S01]  /*1330*/  ISETP.GT.U32.AND P5, PT, R14, R31, PT ;  /* 0x0000001f0e00720c */ /* 0x000fe20003fa4070 */
[--C-:B------:R-:W-:Y:S01]  /*1340*/  @!P3 IMAD.IADD R27, R27, 0x1, -R14.reuse ;  /* 0x000000011b1bb824 */ /* 0x100fe200078e0a0e */
[----:B------:R-:W-:Y:S01]  /*1350*/  ISETP.GE.AND P6, PT, R32, RZ, PT ;  /* 0x000000ff2000720c */ /* 0x000fe20003fc6270 */
[----:B------:R-:W-:Y:S01]  /*1360*/  @!P2 IMAD.IADD R33, R33, 0x1, -R14 ;  /* 0x000000012121a824 */ /* 0x000fe200078e0a0e */
[----:B------:R-:W-:Y:S01]  /*1370*/  IABS R37, R38 ;  /* 0x0000002600257213 */ /* 0x000fe20000000000 */
[----:B------:R-:W-:Y:S01]  /*1380*/  @!P0 IMAD.MOV R27, RZ, RZ, -R27 ;  /* 0x000000ffff1b8224 */ /* 0x000fe200078e0a1b */
[----:B------:R-:W-:Y:S01]  /*1390*/  ISETP.GE.AND P3, PT, R38, RZ, PT ;  /* 0x000000ff2600720c */ /* 0x000fe20003f66270 */
[----:B------:R-:W-:Y:S01]  /*13a0*/  @!P1 IMAD.MOV R23, RZ, RZ, -R23 ;  /* 0x000000ffff179224 */ /* 0x000fe200078e0a17 */
[----:B------:R-:W-:Y:S01]  /*13b0*/  ISETP.GT.U32.AND P0, PT, R14, R33, PT ;  /* 0x000000210e00720c */ /* 0x000fe20003f04070 */
[----:B------:R-:W-:Y:S01]  /*13c0*/  IMAD.HI.U32 R30, R13, R37, RZ ;  /* 0x000000250d1e7227 */ /* 0x000fe200078e00ff */
[----:B------:R-:W-:-:S03]  /*13d0*/  ISETP.GE.AND P1, PT, R34, RZ, PT ;  /* 0x000000ff2200720c */ /* 0x000fc60003f26270 */
[----:B------:R-:W-:Y:S01]  /*13e0*/  @!P5 IMAD.IADD R31, R31, 0x1, -R14 ;  /* 0x000000011f1fd824 */ /* 0x000fe200078e0a0e */
[----:B------:R-:W-:Y:S01]  /*13f0*/  ISETP.GE.AND P5, PT, R28, RZ, PT ;  /* 0x000000ff1c00720c */ /* 0x000fe20003fa6270 */
[----:B------:R-:W-:-:S04]  /*1400*/  IMAD.HI.U32 R28, R13, R39, RZ ;  /* 0x000000270d1c7227 */ /* 0x000fc800078e00ff */
[----:B------:R-:W-:Y:S02]  /*1410*/  IMAD.MOV R28, RZ, RZ, -R28 ;  /* 0x000000ffff1c7224 */ /* 0x000fe400078e0a1c */
[----:B------:R-:W-:Y:S02]  /*1420*/  @!P0 IMAD.IADD R33, R33, 0x1, -R14 ;  /* 0x0000000121218824 */ /* 0x000fe400078e0a0e */
[C---:B------:R-:W-:Y:S02]  /*1430*/  IMAD R39, R14.reuse, R28, R39 ;  /* 0x0000001c0e277224 */ /* 0x040fe400078e0227 */
[----:B------:R-:W-:Y:S02]  /*1440*/  IMAD.MOV.U32 R35, RZ, RZ, R33 ;  /* 0x000000ffff237224 */ /* 0x000fe400078e0021 */
[----:B------:R-:W-:Y:S02]  /*1450*/  VIADD R34, R19, 0x1e ;  /* 0x0000001e13227836 */ /* 0x000fe40000000000 */
[----:B------:R-:W-:Y:S01]  /*1460*/  @!P6 IMAD.MOV R35, RZ, RZ, -R35 ;  /* 0x000000ffff23e224 */ /* 0x000fe200078e0a23 */
[----:B------:R-:W-:Y:S01]  /*1470*/  ISETP.GT.U32.AND P6, PT, R14, R39, PT ;  /* 0x000000270e00720c */ /* 0x000fe20003fc4070 */
[----:B------:R-:W-:Y:S01]  /*1480*/  IMAD.MOV R30, RZ, RZ, -R30 ;  /* 0x000000ffff1e7224 */ /* 0x000fe200078e0a1e */
[----:B------:R-:W-:Y:S01]  /*1490*/  IABS R41, R34 ;  /* 0x0000002200297213 */ /* 0x000fe20000000000 */
[----:B------:R-:W-:Y:S01]  /*14a0*/  @!P1 IMAD.MOV R26, RZ, RZ, -R26 ;  /* 0x000000ffff1a9224 */ /* 0x000fe200078e0a1a */
[----:B------:R-:W-:Y:S01]  /*14b0*/  ISETP.GE.AND P2, PT, R34, RZ, PT ;  /* 0x000000ff2200720c */ /* 0x000fe20003f46270 */
[----:B------:R-:W-:-:S02]  /*14c0*/  IMAD R37, R14, R30, R37 ;  /* 0x0000001e0e257224 */ /* 0x000fc400078e0225 */
[----:B------:R-:W-:-:S03]  /*14d0*/  IMAD.HI.U32 R30, R13, R41, RZ ;  /* 0x000000290d1e7227 */ /* 0x000fc600078e00ff */
[C---:B------:R-:W-:Y:S01]  /*14e0*/  ISETP.GT.U32.AND P1, PT, R14.reuse, R37, PT ;  /* 0x000000250e00720c */ /* 0x040fe20003f24070 */
[----:B------:R-:W-:Y:S02]  /*14f0*/  IMAD.MOV R30, RZ, RZ, -R30 ;  /* 0x000000ffff1e7224 */ /* 0x000fe400078e0a1e */
[--C-:B------:R-:W-:Y:S02]  /*1500*/  @!P6 IMAD.IADD R39, R39, 0x1, -R14.reuse ;  /* 0x000000012727e824 */ /* 0x100fe400078e0a0e */
[C---:B------:R-:W-:Y:S02]  /*1510*/  IMAD R41, R14.reuse, R30, R41 ;  /* 0x0000001e0e297224 */ /* 0x040fe400078e0229 */
[C---:B------:R-:W-:Y:S01]  /*1520*/  VIADD R28, R19.reuse, 0x1c ;  /* 0x0000001c131c7836 */ /* 0x040fe20000000000 */
[----:B------:R-:W-:Y:S01]  /*1530*/  ISETP.GT.U32.AND P6, PT, R14, R39, PT ;  /* 0x000000270e00720c */ /* 0x000fe20003fc4070 */
[----:B------:R-:W-:Y:S02]  /*1540*/  @!P4 IMAD.MOV R31, RZ, RZ, -R31 ;  /* 0x000000ffff1fc224 */ /* 0x000fe400078e0a1f */
[----:B------:R-:W-:Y:S01]  /*1550*/  VIADD R30, R19, 0x1a ;  /* 0x0000001a131e7836 */ /* 0x000fe20000000000 */
[----:B------:R-:W-:Y:S01]  /*1560*/  ISETP.GE.AND P4, PT, R28, RZ, PT ;  /* 0x000000ff1c00720c */ /* 0x000fe20003f86270 */
[----:B------:R-:W-:Y:S01]  /*1570*/  @!P1 IMAD.IADD R37, R37, 0x1, -R14 ;  /* 0x0000000125259824 */ /* 0x000fe200078e0a0e */
[----:B------:R-:W-:Y:S01]  /*1580*/  IABS R28, R28 ;  /* 0x0000001c001c7213 */ /* 0x000fe20000000000 */
[C---:B------:R-:W-:Y:S01]  /*1590*/  VIADD R32, R19.reuse, 0x18 ;  /* 0x0000001813207836 */ /* 0x040fe20000000000 */
[----:B------:R-:W-:Y:S01]  /*15a0*/  IABS R43, R30 ;  /* 0x0000001e002b7213 */ /* 0x000fe20000000000 */
[----:B------:R-:W-:Y:S01]  /*15b0*/  VIADD R34, R19, 0x16 ;  /* 0x0000001613227836 */ /* 0x000fe20000000000 */
[----:B------:R-:W-:Y:S01]  /*15c0*/  ISETP.GT.U32.AND P1, PT, R14, R37, PT ;  /* 0x000000250e00720c */ /* 0x000fe20003f24070 */
[----:B------:R-:W-:Y:S01]  /*15d0*/  IMAD.MOV.U32 R33, RZ, RZ, R28 ;  /* 0x000000ffff217224 */ /* 0x000fe200078e001c */
[----:B------:R-:W-:Y:S01]  /*15e0*/  ISETP.GE.AND P0, PT, R30, RZ, PT ;  /* 0x000000ff1e00720c */ /* 0x000fe20003f06270 */
[----:B------:R-:W-:Y:S01]  /*15f0*/  @!P6 IMAD.IADD R39, R39, 0x1, -R14 ;  /* 0x000000012727e824 */ /* 0x000fe200078e0a0e */
[----:B------:R-:W-:Y:S01]  /*1600*/  ISETP.GT.U32.AND P6, PT, R14, R41, PT ;  /* 0x000000290e00720c */ /* 0x000fe20003fc4070 */
[----:B------:R-:W-:Y:S01]  /*1610*/  IMAD.HI.U32 R28, R13, R33, RZ ;  /* 0x000000210d1c7227 */ /* 0x000fe200078e00ff */
[----:B------:R-:W-:-:S02]  /*1620*/  IABS R45, R32 ;  /* 0x00000020002d7213 */ /* 0x000fc40000000000 */
[----:B------:R-:W-:Y:S01]  /*1630*/  IABS R47, R34 ;  /* 0x00000022002f7213 */ /* 0x000fe20000000000 */
[----:B------:R-:W-:Y:S02]  /*1640*/  IMAD.MOV R36, RZ, RZ, -R28 ;  /* 0x000000ffff247224 */ /* 0x000fe400078e0a1c */
[----:B------:R-:W-:-:S04]  /*1650*/  IMAD.HI.U32 R30, R13, R43, RZ ;  /* 0x0000002b0d1e7227 */ /* 0x000fc800078e00ff */
[C---:B------:R-:W-:Y:S02]  /*1660*/  IMAD R33, R14.reuse, R36, R33 ;  /* 0x000000240e217224 */ /* 0x040fe400078e0221 */
[----:B------:R-:W-:Y:S02]  /*1670*/  @!P6 IMAD.IADD R41, R41, 0x1, -R14 ;  /* 0x000000012929e824 */ /* 0x000fe400078e0a0e */
[----:B------:R-:W-:Y:S02]  /*1680*/  IMAD.MOV R30, RZ, RZ, -R30 ;  /* 0x000000ffff1e7224 */ /* 0x000fe400078e0a1e */
[----:B------:R-:W-:Y:S01]  /*1690*/  @!P5 IMAD.MOV R39, RZ, RZ, -R39 ;  /* 0x000000ffff27d224 */ /* 0x000fe200078e0a27 */
[C---:B------:R-:W-:Y:S01]  /*16a0*/  ISETP.GT.U32.AND P6, PT, R14.reuse, R41, PT ;  /* 0x000000290e00720c */ /* 0x040fe20003fc4070 */
[----:B------:R-:W-:Y:S01]  /*16b0*/  @!P1 IMAD.IADD R37, R37, 0x1, -R14 ;  /* 0x0000000125259824 */ /* 0x000fe200078e0a0e */
[C---:B------:R-:W-:Y:S01]  /*16c0*/  ISETP.GT.U32.AND P5, PT, R14.reuse, R33, PT ;  /* 0x000000210e00720c */ /* 0x040fe20003fa4070 */
[----:B------:R-:W-:Y:S01]  /*16d0*/  IMAD R43, R14, R30, R43 ;  /* 0x0000001e0e2b7224 */ /* 0x000fe200078e022b */
[----:B------:R-:W-:Y:S01]  /*16e0*/  ISETP.GE.AND P1, PT, R32, RZ, PT ;  /* 0x000000ff2000720c */ /* 0x000fe20003f26270 */
[----:B------:R-:W-:-:S04]  /*16f0*/  IMAD.HI.U32 R32, R13, R45, RZ ;  /* 0x0000002d0d207227 */ /* 0x000fc800078e00ff */
[----:B------:R-:W-:Y:S01]  /*1700*/  @!P3 IMAD.MOV R37, RZ, RZ, -R37 ;  /* 0x000000ffff25b224 */ /* 0x000fe200078e0a25 */
[----:B------:R-:W-:Y:S01]  /*1710*/  ISETP.GE.AND P3, PT, R34, RZ, PT ;  /* 0x000000ff2200720c */ /* 0x000fe20003f66270 */
[----:B------:R-:W-:-:S04]  /*1720*/  IMAD.HI.U32 R34, R13, R47, RZ ;  /* 0x0000002f0d227227 */ /* 0x000fc800078e00ff */
[----:B------:R-:W-:Y:S01]  /*1730*/  @!P6 IMAD.IADD R41, R41, 0x1, -R14 ;  /* 0x000000012929e824 */ /* 0x000fe200078e0a0e */
[C---:B------:R-:W-:Y:S01]  /*1740*/  ISETP.GT.U32.AND P6, PT, R14.reuse, R43, PT ;  /* 0x0000002b0e00720c */ /* 0x040fe20003fc4070 */
[----:B------:R-:W-:Y:S02]  /*1750*/  IMAD.MOV R32, RZ, RZ, -R32 ;  /* 0x000000ffff207224 */ /* 0x000fe400078e0a20 */
[----:B------:R-:W-:Y:S02]  /*1760*/  IMAD.MOV R34, RZ, RZ, -R34 ;  /* 0x000000ffff227224 */ /* 0x000fe400078e0a22 */
[----:B------:R-:W-:Y:S02]  /*1770*/  IMAD R45, R14, R32, R45 ;  /* 0x000000200e2d7224 */ /* 0x000fe400078e022d */
[----:B------:R-:W-:Y:S02]  /*1780*/  VIADD R38, R19, 0x14 ;  /* 0x0000001413267836 */ /* 0x000fe40000000000 */
[----:B------:R-:W-:-:S02]  /*1790*/  @!P5 IMAD.IADD R33, R33, 0x1, -R14 ;  /* 0x000000012121d824 */ /* 0x000fc400078e0a0e */
[C---:B------:R-:W-:Y:S01]  /*17a0*/  IMAD R47, R14.reuse, R34, R47 ;  /* 0x000000220e2f7224 */ /* 0x040fe200078e022f */
[----:B------:R-:W-:Y:S01]  /*17b0*/  IABS R49, R38 ;  /* 0x0000002600317213 */ /* 0x000fe20000000000 */
[----:B------:R-:W-:Y:S01]  /*17c0*/  VIADD R46, R19, 0xa ;  /* 0x0000000a132e7836 */ /* 0x000fe20000000000 */
[C---:B------:R-:W-:Y:S01]  /*17d0*/  ISETP.GT.U32.AND P5, PT, R14.reuse, R33, PT ;  /* 0x000000210e00720c */ /* 0x040fe20003fa4070 */
[----:B------:R-:W-:Y:S01]  /*17e0*/  @!P2 IMAD.MOV R41, RZ, RZ, -R41 ;  /* 0x000000ffff29a224 */ /* 0x000fe200078e0a29 */
[C---:B------:R-:W-:Y:S01]  /*17f0*/  ISETP.GT.U32.AND P2, PT, R14.reuse, R45, PT ;  /* 0x0000002d0e00720c */ /* 0x040fe20003f44070 */
[----:B------:R-:W-:Y:S01]  /*1800*/  @!P6 IMAD.IADD R43, R43, 0x1, -R14 ;  /* 0x000000012b2be824 */ /* 0x000fe200078e0a0e */
[----:B------:R-:W-:Y:S01]  /*1810*/  IABS R59, R46 ;  /* 0x0000002e003b7213 */ /* 0x000fe20000000000 */
[----:B------:R-:W-:Y:S01]  /*1820*/  VIADD R36, R19, 0x12 ;  /* 0x0000001213247836 */ /* 0x000fe20000000000 */
[----:B------:R-:W-:Y:S01]  /*1830*/  ISETP.GT.U32.AND P6, PT, R14, R47, PT ;  /* 0x0000002f0e00720c */ /* 0x000fe20003fc4070 */
[----:B------:R-:W-:-:S03]  /*1840*/  IMAD.HI.U32 R28, R13, R49, RZ ;  /* 0x000000310d1c7227 */ /* 0x000fc600078e00ff */
[----:B------:R-:W-:Y:S01]  /*1850*/  IABS R51, R36 ;  /* 0x0000002400337213 */ /* 0x000fe20000000000 */
[----:B------:R-:W-:-:S04]  /*1860*/  IMAD.HI.U32 R34, R13, R59, RZ ;  /* 0x0000003b0d227227 */ /* 0x000fc800078e00ff */
[----:B------:R-:W-:Y:S02]  /*1870*/  IMAD.MOV R28, RZ, RZ, -R28 ;  /* 0x000000ffff1c7224 */ /* 0x000fe400078e0a1c */
[----:B------:R-:W-:Y:S02]  /*1880*/  IMAD.MOV R34, RZ, RZ, -R34 ;  /* 0x000000ffff227224 */ /* 0x000fe400078e0a22 */
[--C-:B------:R-:W-:Y:S01]  /*1890*/  @!P2 IMAD.IADD R45, R45, 0x1, -R14.reuse ;  /* 0x000000012d2da824 */ /* 0x100fe200078e0a0e */
[C---:B------:R-:W-:Y:S01]  /*18a0*/  ISETP.GT.U32.AND P2, PT, R14.reuse, R43, PT ;  /* 0x0000002b0e00720c */ /* 0x040fe20003f44070 */
[----:B------:R-:W-:Y:S02]  /*18b0*/  IMAD R49, R14, R28, R49 ;  /* 0x0000001c0e317224 */ /* 0x000fe400078e0231 */
[----:B------:R-:W-:Y:S02]  /*18c0*/  VIADD R40, R19, 0x10 ;  /* 0x0000001013287836 */ /* 0x000fe40000000000 */
[----:B------:R-:W-:Y:S01]  /*18d0*/  @!P5 IMAD.IADD R33, R33, 0x1, -R14 ;  /* 0x000000012121d824 */ /* 0x000fe200078e0a0e */
[----:B------:R-:W-:Y:S01]  /*18e0*/  ISETP.GE.AND P5, PT, R19, RZ, PT ;  /* 0x000000ff1300720c */ /* 0x000fe20003fa6270 */
[----:B------:R-:W-:Y:S01]  /*18f0*/  IMAD.HI.U32 R28, R13, R51, RZ ;  /* 0x000000330d1c7227 */ /* 0x000fe200078e00ff */
[----:B------:R-:W-:-:S03]  /*1900*/  IABS R53, R40 ;  /* 0x0000002800357213 */ /* 0x000fc60000000000 */
[C---:B------:R-:W-:Y:S02]  /*1910*/  IMAD R59, R14.reuse, R34, R59 ;  /* 0x000000220e3b7224 */ /* 0x040fe400078e023b */
[----:B------:R-:W-:Y:S01]  /*1920*/  @!P6 IMAD.IADD R47, R47, 0x1, -R14 ;  /* 0x000000012f2fe824 */ /* 0x000fe200078e0a0e */
[C---:B------:R-:W-:Y:S01]  /*1930*/  ISETP.GT.U32.AND P6, PT, R14.reuse, R45, PT ;  /* 0x0000002d0e00720c */ /* 0x040fe20003fc4070 */
[C---:B------:R-:W-:Y:S02]  /*1940*/  VIADD R42, R19.reuse, 0xe ;  /* 0x0000000e132a7836 */ /* 0x040fe40000000000 */
[C---:B------:R-:W-:Y:S02]  /*1950*/  VIADD R44, R19.reuse, 0xc ;  /* 0x0000000c132c7836 */ /* 0x040fe40000000000 */
[C---:B------:R-:W-:Y:S01]  /*1960*/  VIADD R48, R19.reuse, 0x8 ;  /* 0x0000000813307836 */ /* 0x040fe20000000000 */
[----:B------:R-:W-:Y:S01]  /*1970*/  IABS R55, R42 ;  /* 0x0000002a00377213 */ /* 0x000fe20000000000 */
[C---:B------:R-:W-:Y:S01]  /*1980*/  VIADD R50, R19.reuse, 0x6 ;  /* 0x0000000613327836 */ /* 0x040fe20000000000 */
[----:B------:R-:W-:Y:S01]  /*1990*/  IABS R57, R44 ;  /* 0x0000002c00397213 */ /* 0x000fe20000000000 */
[C---:B------:R-:W-:Y:S01]  /*19a0*/  VIADD R52, R19.reuse, 0x4 ;  /* 0x0000000413347836 */ /* 0x040fe20000000000 */
[----:B------:R-:W-:Y:S01]  /*19b0*/  IABS R61, R48 ;  /* 0x00000030003d7213 */ /* 0x000fe20000000000 */
[----:B------:R-:W-:Y:S01]  /*19c0*/  VIADD R34, R19, 0x2 ;  /* 0x0000000213227836 */ /* 0x000fe20000000000 */
[----:B------:R-:W-:Y:S01]  /*19d0*/  IABS R63, R50 ;  /* 0x00000032003f7213 */ /* 0x000fe20000000000 */
[----:B------:R-:W-:Y:S01]  /*19e0*/  IMAD.MOV.U32 R19, RZ, RZ, R33 ;  /* 0x000000ffff137224 */ /* 0x000fe200078e0021 */
[----:B------:R-:W-:Y:S01]  /*19f0*/  IABS R65, R52 ;  /* 0x0000003400417213 */ /* 0x000fe20000000000 */
[----:B------:R-:W-:Y:S01]  /*1a00*/  IMAD.MOV R28, RZ, RZ, -R28 ;  /* 0x000000ffff1c7224 */ /* 0x000fe200078e0a1c */
[----:B------:R-:W-:Y:S01]  /*1a10*/  IABS R67, R34 ;  /* 0x0000002200437213 */ /* 0x000fe20000000000 */
[----:B------:R-:W-:Y:S01]  /*1a20*/  @!P4 IMAD.MOV R19, RZ, RZ, -R19 ;  /* 0x000000ffff13c224 */ /* 0x000fe200078e0a13 */
[C---:B------:R-:W-:Y:S01]  /*1a30*/  ISETP.GT.U32.AND P4, PT, R14.reuse, R47, PT ;  /* 0x0000002f0e00720c */ /* 0x040fe20003f84070 */
[----:B------:R-:W-:-:S02]  /*1a40*/  IMAD R51, R14, R28, R51 ;  /* 0x0000001c0e337224 */ /* 0x000fc400078e0233 */
[----:B------:R-:W-:-:S04]  /*1a50*/  IMAD.HI.U32 R28, R13, R53, RZ ;  /* 0x000000350d1c7227 */ /* 0x000fc800078e00ff */
[----:B------:R-:W-:Y:S01]  /*1a60*/  @!P2 IMAD.IADD R43, R43, 0x1, -R14 ;  /* 0x000000012b2ba824 */ /* 0x000fe200078e0a0e */
[----:B------:R-:W-:Y:S01]  /*1a70*/  ISETP.GT.U32.AND P2, PT, R14, R49, PT ;  /* 0x000000310e00720c */ /* 0x000fe20003f44070 */
[----:B------:R-:W-:-:S04]  /*1a80*/  IMAD.HI.U32 R30, R13, R55, RZ ;  /* 0x000000370d1e7227 */ /* 0x000fc800078e00ff */
[----:B------:R-:W-:Y:S02]  /*1a90*/  IMAD.MOV R28, RZ, RZ, -R28 ;  /* 0x000000ffff1c7224 */ /* 0x000fe400078e0a1c */
[----:B------:R-:W-:Y:S01]  /*1aa0*/  @!P6 IMAD.IADD R45, R45, 0x1, -R14 ;  /* 0x000000012d2de824 */ /* 0x000fe200078e0a0e */
[----:B------:R-:W-:Y:S01]  /*1ab0*/  ISETP.GT.U32.AND P6, PT, R14, R51, PT ;  /* 0x000000330e00720c */ /* 0x000fe20003fc4070 */
[----:B------:R-:W-:-:S04]  /*1ac0*/  IMAD.HI.U32 R32, R13, R57, RZ ;  /* 0x000000390d207227 */ /* 0x000fc800078e00ff */
[----:B------:R-:W-:Y:S02]  /*1ad0*/  IMAD.MOV R30, RZ, RZ, -R30 ;  /* 0x000000ffff1e7224 */ /* 0x000fe400078e0a1e */
[C---:B------:R-:W-:Y:S02]  /*1ae0*/  IMAD R53, R14.reuse, R28, R53 ;  /* 0x0000001c0e357224 */ /* 0x040fe400078e0235 */
[----:B------:R-:W-:Y:S02]  /*1af0*/  IMAD.MOV R32, RZ, RZ, -R32 ;  /* 0x000000ffff207224 */ /* 0x000fe400078e0a20 */
[C---:B------:R-:W-:Y:S02]  /*1b00*/  IMAD R55, R14.reuse, R30, R55 ;  /* 0x0000001e0e377224 */ /* 0x040fe400078e0237 */
[----:B------:R-:W-:Y:S01]  /*1b10*/  @!P4 IMAD.IADD R47, R47, 0x1, -R14 ;  /* 0x000000012f2fc824 */ /* 0x000fe200078e0a0e */
[C---:B------:R-:W-:Y:S01]  /*1b20*/  ISETP.GT.U32.AND P4, PT, R14.reuse, R53, PT ;  /* 0x000000350e00720c */ /* 0x040fe20003f84070 */
[----:B------:R-:W-:-:S02]  /*1b30*/  IMAD R57, R14, R32, R57 ;  /* 0x000000200e397224 */ /* 0x000fc400078e0239 */
[--C-:B------:R-:W-:Y:S01]  /*1b40*/  @!P2 IMAD.IADD R49, R49, 0x1, -R14.reuse ;  /* 0x000000013131a824 */ /* 0x100fe200078e0a0e */
[C---:B------:R-:W-:Y:S01]  /*1b50*/  ISETP.GT.U32.AND P2, PT, R14.reuse, R55, PT ;  /* 0x000000370e00720c */ /* 0x040fe20003f44070 */
[----:B------:R-:W-:Y:S01]  /*1b60*/  @!P6 IMAD.IADD R51, R51, 0x1, -R14 ;  /* 0x000000013333e824 */ /* 0x000fe200078e0a0e */
[C---:B------:R-:W-:Y:S01]  /*1b70*/  ISETP.GT.U32.AND P6, PT, R14.reuse, R57, PT ;  /* 0x000000390e00720c */ /* 0x040fe20003fc4070 */
[----:B------:R-:W-:Y:S01]  /*1b80*/  @!P0 IMAD.MOV R43, RZ, RZ, -R43 ;  /* 0x000000ffff2b8224 */ /* 0x000fe200078e0a2b */
[----:B------:R-:W-:Y:S01]  /*1b90*/  ISETP.GT.U32.AND P0, PT, R14, R49, PT ;  /* 0x000000310e00720c */ /* 0x000fe20003f04070 */
[----:B------:R-:W-:Y:S02]  /*1ba0*/  @!P1 IMAD.MOV R45, RZ, RZ, -R45 ;  /* 0x000000ffff2d9224 */ /* 0x000fe400078e0a2d */
[----:B------:R-:W-:-:S04]  /*1bb0*/  IMAD.HI.U32 R28, R13, R61, RZ ;  /* 0x0000003d0d1c7227 */ /* 0x000fc800078e00ff */
[--C-:B------:R-:W-:Y:S01]  /*1bc0*/  @!P4 IMAD.IADD R53, R53, 0x1, -R14.reuse ;  /* 0x000000013535c824 */ /* 0x100fe200078e0a0e */
[C---:B------:R-:W-:Y:S01]  /*1bd0*/  ISETP.GT.U32.AND P4, PT, R14.reuse, R59, PT ;  /* 0x0000003b0e00720c */ /* 0x040fe20003f84070 */
[----:B------:R-:W-:Y:S01]  /*1be0*/  @!P2 IMAD.IADD R55, R55, 0x1, -R14 ;  /* 0x000000013737a824 */ /* 0x000fe200078e0a0e */
[C---:B------:R-:W-:Y:S01]  /*1bf0*/  ISETP.GT.U32.AND P2, PT, R14.reuse, R51, PT ;  /* 0x000000330e00720c */ /* 0x040fe20003f44070 */
[----:B------:R-:W-:Y:S01]  /*1c00*/  IMAD.HI.U32 R30, R13, R63, RZ ;  /* 0x0000003f0d1e7227 */ /* 0x000fe200078e00ff */
[----:B------:R-:W-:-:S03]  /*1c10*/  ISETP.GT.U32.AND P1, PT, R14, R53, PT ;  /* 0x000000350e00720c */ /* 0x000fc60003f24070 */
[----:B------:R-:W-:-:S04]  /*1c20*/  IMAD.HI.U32 R32, R13, R65, RZ ;  /* 0x000000410d207227 */ /* 0x000fc800078e00ff */
[----:B------:R-:W-:-:S04]  /*1c30*/  IMAD.HI.U32 R33, R13, R67, RZ ;  /* 0x000000430d217227 */ /* 0x000fc800078e00ff */
[----:B------:R-:W-:-:S04]  /*1c40*/  IMAD.HI.U32 R13, R13, R69, RZ ;  /* 0x000000450d0d7227 */ /* 0x000fc800078e00ff */
[----:B------:R-:W-:Y:S01]  /*1c50*/  @!P6 IMAD.IADD R57, R57, 0x1, -R14 ;  /* 0x000000013939e824 */ /* 0x000fe200078e0a0e */
[C---:B------:R-:W-:Y:S01]  /*1c60*/  ISETP.GT.U32.AND P6, PT, R14.reuse, R55, PT ;  /* 0x000000370e00720c */ /* 0x040fe20003fc4070 */
[----:B------:R-:W-:Y:S02]  /*1c70*/  IMAD.MOV R28, RZ, RZ, -R28 ;  /* 0x000000ffff1c7224 */ /* 0x000fe400078e0a1c */
[----:B------:R-:W-:Y:S02]  /*1c80*/  IMAD.MOV R30, RZ, RZ, -R30 ;  /* 0x000000ffff1e7224 */ /* 0x000fe400078e0a1e */
[----:B------:R-:W-:Y:S02]  /*1c90*/  IMAD.MOV R13, RZ, RZ, -R13 ;  /* 0x000000ffff0d7224 */ /* 0x000fe400078e0a0d */
[----:B------:R-:W-:Y:S02]  /*1ca0*/  IMAD.MOV R32, RZ, RZ, -R32 ;  /* 0x000000ffff207224 */ /* 0x000fe400078e0a20 */
[C---:B------:R-:W-:Y:S01]  /*1cb0*/  IMAD R61, R14.reuse, R28, R61 ;  /* 0x0000001c0e3d7224 */ /* 0x040fe200078e023d */
[----:B------:R-:W-:Y:S01]  /*1cc0*/  SHF.R.S32.HI R28, RZ, 0x1, R114 ;  /* 0x00000001ff1c7819 */ /* 0x000fe20000011472 */
[----:B------:R-:W-:-:S02]  /*1cd0*/  IMAD R63, R14, R30, R63 ;  /* 0x0000001e0e3f7224 */ /* 0x000fc400078e023f */
[----:B------:R-:W-:Y:S01]  /*1ce0*/  IMAD R69, R14, R13, R69 ;  /* 0x0000000d0e457224 */ /* 0x000fe200078e0245 */
[----:B------:R-:W-:Y:S01]  /*1cf0*/  SGXT R28, R28, 0x1 ;  /* 0x000000011c1c781a */ /* 0x000fe20000000200 */
[--C-:B------:R-:W-:Y:S01]  /*1d00*/  @!P4 IMAD.IADD R59, R59, 0x1, -R14.reuse ;  /* 0x000000013b3bc824 */ /* 0x100fe200078e0a0e */
[C---:B------:R-:W-:Y:S01]  /*1d10*/  ISETP.GT.U32.AND P4, PT, R14.reuse, R57, PT ;  /* 0x000000390e00720c */ /* 0x040fe20003f84070 */
[C---:B------:R-:W-:Y:S02]  /*1d20*/  IMAD R65, R14.reuse, R32, R65 ;  /* 0x000000200e417224 */ /* 0x040fe400078e0241 */
[----:B------:R-:W-:Y:S01]  /*1d30*/  @!P3 IMAD.MOV R47, RZ, RZ, -R47 ;  /* 0x000000ffff2fb224 */ /* 0x000fe200078e0a2f */
[C---:B------:R-:W-:Y:S01]  /*1d40*/  ISETP.GT.U32.AND P3, PT, R14.reuse, R59, PT ;  /* 0x0000003b0e00720c */ /* 0x040fe20003f64070 */
[--C-:B------:R-:W-:Y:S01]  /*1d50*/  @!P0 IMAD.IADD R49, R49, 0x1, -R14.reuse ;  /* 0x0000000131318824 */ /* 0x100fe200078e0a0e */
[C---:B------:R-:W-:Y:S01]  /*1d60*/  ISETP.GT.U32.AND P0, PT, R14.reuse, R61, PT ;  /* 0x0000003d0e00720c */ /* 0x040fe20003f04070 */
[--C-:B------:R-:W-:Y:S01]  /*1d70*/  @!P2 IMAD.IADD R51, R51, 0x1, -R14.reuse ;  /* 0x000000013333a824 */ /* 0x100fe200078e0a0e */
[C---:B------:R-:W-:Y:S01]  /*1d80*/  ISETP.GT.U32.AND P2, PT, R14.reuse, R63, PT ;  /* 0x0000003f0e00720c */ /* 0x040fe20003f44070 */
[--C-:B------:R-:W-:Y:S01]  /*1d90*/  @!P1 IMAD.IADD R53, R53, 0x1, -R14.reuse ;  /* 0x0000000135359824 */ /* 0x100fe200078e0a0e */
[C---:B------:R-:W-:Y:S01]  /*1da0*/  ISETP.GT.U32.AND P1, PT, R14.reuse, R69, PT ;  /* 0x000000450e00720c */ /* 0x040fe20003f24070 */
[----:B------:R-:W-:Y:S01]  /*1db0*/  @!P6 IMAD.IADD R55, R55, 0x1, -R14 ;  /* 0x000000013737e824 */ /* 0x000fe200078e0a0e */
[----:B------:R-:W-:Y:S01]  /*1dc0*/  ISETP.GT.U32.AND P6, PT, R14, R65, PT ;  /* 0x000000410e00720c */ /* 0x000fe20003fc4070 */
[----:B------:R-:W-:-:S02]  /*1dd0*/  IMAD.MOV R33, RZ, RZ, -R33 ;  /* 0x000000ffff217224 */ /* 0x000fc400078e0a21 */
[----:B------:R-:W-:Y:S02]  /*1de0*/  @!P4 IMAD.IADD R57, R57, 0x1, -R14 ;  /* 0x000000013939c824 */ /* 0x000fe400078e0a0e */
[----:B------:R-:W-:Y:S01]  /*1df0*/  IMAD R67, R14, R33, R67 ;  /* 0x000000210e437224 */ /* 0x000fe200078e0243 */
[----:B------:R-:W-:Y:S01]  /*1e00*/  SHF.R.U32.HI R33, RZ, 0x2, R114 ;  /* 0x00000002ff217819 */ /* 0x000fe20000011672 */
[--C-:B------:R-:W-:Y:S01]  /*1e10*/  @!P3 IMAD.IADD R59, R59, 0x1, -R14.reuse ;  /* 0x000000013b3bb824 */ /* 0x100fe200078e0a0e */
[----:B------:R-:W-:Y:S01]  /*1e20*/  ISETP.GE.AND P3, PT, R38, RZ, PT ;  /* 0x000000ff2600720c */ /* 0x000fe20003f66270 */
[--C-:B------:R-:W-:Y:S01]  /*1e30*/  @!P0 IMAD.IADD R61, R61, 0x1, -R14.reuse ;  /* 0x000000013d3d8824 */ /* 0x100fe200078e0a0e */
[----:B------:R-:W-:Y:S01]  /*1e40*/  ISETP.GT.U32.AND P4, PT, R14, R67, PT ;  /* 0x000000430e00720c */ /* 0x000fe20003f84070 */
[--C-:B------:R-:W-:Y:S01]  /*1e50*/  @!P2 IMAD.IADD R63, R63, 0x1, -R14.reuse ;  /* 0x000000013f3fa824 */ /* 0x100fe200078e0a0e */
[----:B------:R-:W-:Y:S01]  /*1e60*/  ISETP.GE.AND P0, PT, R36, RZ, PT ;  /* 0x000000ff2400720c */ /* 0x000fe20003f06270 */
[--C-:B------:R-:W-:Y:S01]  /*1e70*/  @!P1 IMAD.IADD R69, R69, 0x1, -R14.reuse ;  /* 0x0000000145459824 */ /* 0x100fe200078e0a0e */
[----:B------:R-:W-:Y:S01]  /*1e80*/  ISETP.GE.AND P2, PT, R40, RZ, PT ;  /* 0x000000ff2800720c */ /* 0x000fe20003f46270 */
[--C-:B------:R-:W-:Y:S01]  /*1e90*/  @!P6 IMAD.IADD R65, R65, 0x1, -R14.reuse ;  /* 0x000000014141e824 */ /* 0x100fe200078e0a0e */
[----:B------:R-:W-:Y:S01]  /*1ea0*/  ISETP.GE.AND P1, PT, R42, RZ, PT ;  /* 0x000000ff2a00720c */ /* 0x000fe20003f26270 */
[----:B------:R-:W-:Y:S01]  /*1eb0*/  IMAD.SHL.U32 R13, R114, 0x20, RZ ;  /* 0x00000020720d7824 */ /* 0x000fe200078e00ff */
[----:B------:R-:W-:Y:S01]  /*1ec0*/  ISETP.GE.AND P6, PT, R44, RZ, PT ;  /* 0x000000ff2c00720c */ /* 0x000fe20003fc6270 */
[----:B------:R-:W-:Y:S01]  /*1ed0*/  IMAD R10, R10, UR10, RZ ;  /* 0x0000000a0a0a7c24 */ /* 0x000fe2000f8e02ff */
[----:B------:R-:W-:Y:S01]  /*1ee0*/  SGXT.U32 R33, R33, 0x3 ;  /* 0x000000032121781a */ /* 0x000fe20000000000 */
[----:B------:R-:W-:Y:S01]  /*1ef0*/  @!P3 IMAD.MOV R49, RZ, RZ, -R49 ;  /* 0x000000ffff31b224 */ /* 0x000fe200078e0a31 */
[----:B------:R-:W-:Y:S01]  /*1f00*/  ISETP.GT.U32.AND P3, PT, R14, R61, PT ;  /* 0x0000003d0e00720c */ /* 0x000fe20003f64070 */
[----:B------:R-:W-:Y:S01]  /*1f10*/  @!P4 IMAD.IADD R67, R67, 0x1, -R14 ;  /* 0x000000014343c824 */ /* 0x000fe200078e0a0e */
[----:B------:R-:W-:Y:S01]  /*1f20*/  ISETP.GE.AND P4, PT, R46, RZ, PT ;  /* 0x000000ff2e00720c */ /* 0x000fe20003f86270 */
[----:B------:R-:W-:Y:S01]  /*1f30*/  @!P0 IMAD.MOV R51, RZ, RZ, -R51 ;  /* 0x000000ffff338224 */ /* 0x000fe200078e0a33 */
[C---:B------:R-:W-:Y:S01]  /*1f40*/  ISETP.GT.U32.AND P0, PT, R14.reuse, R63, PT ;  /* 0x0000003f0e00720c */ /* 0x040fe20003f04070 */
[----:B------:R-:W-:Y:S01]  /*1f50*/  @!P2 IMAD.MOV R53, RZ, RZ, -R53 ;  /* 0x000000ffff35a224 */ /* 0x000fe200078e0a35 */
[C---:B------:R-:W-:Y:S01]  /*1f60*/  ISETP.GT.U32.AND P2, PT, R14.reuse, R69, PT ;  /* 0x000000450e00720c */ /* 0x040fe20003f44070 */
[----:B------:R-:W-:Y:S01]  /*1f70*/  @!P1 IMAD.MOV R55, RZ, RZ, -R55 ;  /* 0x000000ffff379224 */ /* 0x000fe200078e0a37 */
[C---:B------:R-:W-:Y:S01]  /*1f80*/  ISETP.GT.U32.AND P1, PT, R14.reuse, R65, PT ;  /* 0x000000410e00720c */ /* 0x040fe20003f24070 */
[----:B------:R-:W-:Y:S01]  /*1f90*/  @!P6 IMAD.MOV R57, RZ, RZ, -R57 ;  /* 0x000000ffff39e224 */ /* 0x000fe200078e0a39 */
[----:B------:R-:W-:Y:S01]  /*1fa0*/  ISETP.GT.U32.AND P6, PT, R14, R67, PT ;  /* 0x000000430e00720c */ /* 0x000fe20003fc4070 */
[----:B------:R-:W-:Y:S01]  /*1fb0*/  ULDC UR10, c[0x0][0x23c] ;  /* 0x00008f00000a7ab9 */ /* 0x000fe20000000800 */
[----:B------:R-:W-:Y:S01]  /*1fc0*/  LOP3.LUT R33, R33, 0x88, R28, 0xf8, !PT ;  /* 0x0000008821217812 */ /* 0x000fe200078ef81c */
[----:B------:R-:W-:Y:S01]  /*1fd0*/  @!P3 IMAD.IADD R61, R61, 0x1, -R14 ;  /* 0x000000013d3db824 */ /* 0x000fe200078e0a0e */
[----:B------:R-:W-:Y:S01]  /*1fe0*/  ISETP.GE.AND P3, PT, R48, RZ, PT ;  /* 0x000000ff3000720c */ /* 0x000fe20003f66270 */
[----:B------:R-:W-:Y:S01]  /*1ff0*/  @!P4 IMAD.MOV R59, RZ, RZ, -R59 ;  /* 0x000000ffff3bc224 */ /* 0x000fe200078e0a3b */
[----:B------:R-:W-:Y:S01]  /*2000*/  SHF.R.S32.HI R28, RZ, 0x2, R114 ;  /* 0x00000002ff1c7819 */ /* 0x000fe20000011472 */
[--C-:B------:R-:W-:Y:S01]  /*2010*/  @!P0 IMAD.IADD R63, R63, 0x1, -R14.reuse ;  /* 0x000000013f3f8824 */ /* 0x100fe200078e0a0e */
[----:B------:R-:W-:Y:S01]  /*2020*/  ISETP.GE.AND P0, PT, R50, RZ, PT ;  /* 0x000000ff3200720c */ /* 0x000fe20003f06270 */
[--C-:B------:R-:W-:Y:S01]  /*2030*/  @!P2 IMAD.IADD R69, R69, 0x1, -R14.reuse ;  /* 0x000000014545a824 */ /* 0x100fe200078e0a0e */
[----:B------:R-:W-:Y:S01]  /*2040*/  ISETP.GE.AND P2, PT, R52, RZ, PT ;  /* 0x000000ff3400720c */ /* 0x000fe20003f46270 */
[--C-:B------:R-:W-:Y:S01]  /*2050*/  @!P1 IMAD.IADD R65, R65, 0x1, -R14.reuse ;  /* 0x0000000141419824 */ /* 0x100fe200078e0a0e */
[----:B------:R-:W-:Y:S01]  /*2060*/  ISETP.GE.AND P1, PT, R34, RZ, PT ;  /* 0x000000ff2200720c */ /* 0x000fe20003f26270 */
[----:B------:R-:W-:Y:S01]  /*2070*/  @!P6 IMAD.IADD R67, R67, 0x1, -R14 ;  /* 0x000000014343e824 */ /* 0x000fe200078e0a0e */
[----:B------:R-:W-:Y:S01]  /*2080*/  ISETP.NE.AND P6, PT, R29, RZ, PT ;  /* 0x000000ff1d00720c */ /* 0x000fe20003fc5270 */
[----:B------:R-:W-:Y:S01]  /*2090*/  @!P5 IMAD.MOV R69, RZ, RZ, -R69 ;  /* 0x000000ffff45d224 */ /* 0x000fe200078e0a45 */
[----:B------:R-:W-:Y:S01]  /*20a0*/  LOP3.LUT R14, RZ, R29, RZ, 0x33, !PT ;  /* 0x0000001dff0e7212 */ /* 0x000fe200078e33ff */
[----:B------:R-:W-:Y:S01]  /*20b0*/  @!P3 IMAD.MOV R61, RZ, RZ, -R61 ;  /* 0x000000ffff3db224 */ /* 0x000fe200078e0a3d */
[----:B------:R-:W-:Y:S01]  /*20c0*/  SGXT R28, R28, 0x1 ;  /* 0x000000011c1c781a */ /* 0x000fe20000000200 */
[----:B------:R-:W-:Y:S01]  /*20d0*/  IMAD R119, R112, UR10, RZ ;  /* 0x0000000a70777c24 */ /* 0x000fe2000f8e02ff */
[C---:B------:R-:W-:Y:S01]  /*20e0*/  SEL R20, R14.reuse, R20, !P6 ;  /* 0x000000140e147207 */ /* 0x040fe20007000000 */
[----:B------:R-:W-:Y:S01]  /*20f0*/  @!P0 IMAD.MOV R63, RZ, RZ, -R63 ;  /* 0x000000ffff3f8224 */ /* 0x000fe200078e0a3f */
[C---:B------:R-:W-:Y:S01]  /*2100*/  SEL R31, R14.reuse, R31, !P6 ;  /* 0x0000001f0e1f7207 */ /* 0x040fe20007000000 */
[----:B------:R-:W-:Y:S01]  /*2110*/  @!P2 IMAD.MOV R65, RZ, RZ, -R65 ;  /* 0x000000ffff41a224 */ /* 0x000fe200078e0a41 */
[C---:B------:R-:W-:Y:S01]  /*2120*/  SEL R15, R14.reuse, R15, !P6 ;  /* 0x0000000f0e0f7207 */ /* 0x040fe20007000000 */
[----:B------:R-:W-:Y:S01]  /*2130*/  @!P1 IMAD.MOV R67, RZ, RZ, -R67 ;  /* 0x000000ffff439224 */ /* 0x000fe200078e0a43 */
[----:B------:R-:W-:Y:S01]  /*2140*/  SEL R27, R14, R27, !P6 ;  /* 0x0000001b0e1b7207 */ /* 0x000fe20007000000 */
[----:B------:R-:W-:Y:S01]  /*2150*/  IMAD R20, R20, UR7, RZ ;  /* 0x0000000714147c24 */ /* 0x000fe2000f8e02ff */
[----:B------:R-:W-:Y:S01]  /*2160*/  LOP3.LUT R28, R28, 0x90, RZ, 0xc0, !PT ;  /* 0x000000901c1c7812 */ /* 0x000fe200078ec0ff */
[----:B------:R-:W-:Y:S01]  /*2170*/  IMAD R62, R31, UR7, RZ ;  /* 0x000000071f3e7c24 */ /* 0x000fe2000f8e02ff */
[C---:B------:R-:W-:Y:S01]  /*2180*/  SEL R16, R14.reuse, R16, !P6 ;  /* 0x000000100e107207 */ /* 0x040fe20007000000 */
[----:B------:R-:W-:Y:S01]  /*2190*/  IMAD R15, R15, UR7, RZ ;  /* 0x000000070f0f7c24 */ /* 0x000fe2000f8e02ff */
[C---:B------:R-:W-:Y:S01]  /*21a0*/  SEL R17, R14.reuse, R17, !P6 ;  /* 0x000000110e117207 */ /* 0x040fe20007000000 */
[----:B------:R-:W-:Y:S01]  /*21b0*/  IMAD R60, R27, UR7, RZ ;  /* 0x000000071b3c7c24 */ /* 0x000fe2000f8e02ff */
[----:B------:R-:W-:Y:S01]  /*21c0*/  SEL R18, R14, R18, !P6 ;  /* 0x000000120e127207 */ /* 0x000fe20007000000 */
[----:B------:R-:W-:Y:S01]  /*21d0*/  IMAD R16, R16, UR7, RZ ;  /* 0x0000000710107c24 */ /* 0x000fe2000f8e02ff */
[----:B------:R-:W-:-:S02]  /*21e0*/  SEL R23, R14, R23, !P6 ;  /* 0x000000170e177207 */ /* 0x000fc40007000000 */
[----:B------:R-:W-:Y:S01]  /*21f0*/  SEL R21, R14, R21, !P6 ;  /* 0x000000150e157207 */ /* 0x000fe20007000000 */
[----:B------:R-:W-:Y:S01]  /*2200*/  IMAD R29, R18, UR7, RZ ;  /* 0x00000007121d7c24 */ /* 0x000fe2000f8e02ff */
[C---:B------:R-:W-:Y:S01]  /*2210*/  SEL R22, R14.reuse, R22, !P6 ;  /* 0x000000160e167207 */ /* 0x040fe20007000000 */
[----:B------:R-:W-:Y:S01]  /*2220*/  IMAD R30, R23, UR7, RZ ;  /* 0x00000007171e7c24 */ /* 0x000fe2000f8e02ff */
[C---:B------:R-:W-:Y:S01]  /*2230*/  SEL R24, R14.reuse, R24, !P6 ;  /* 0x000000180e187207 */ /* 0x040fe20007000000 */
[----:B------:R-:W-:Y:S01]  /*2240*/  IMAD R21, R21, UR7, RZ ;  /* 0x0000000715157c24 */ /* 0x000fe2000f8e02ff */
[----:B------:R-:W-:Y:S01]  /*2250*/  SEL R25, R14, R25, !P6 ;  /* 0x000000190e197207 */ /* 0x000fe20007000000 */
[----:B------:R-:W-:Y:S01]  /*2260*/  IMAD R22, R22, UR7, RZ ;  /* 0x0000000716167c24 */ /* 0x000fe2000f8e02ff */
[----:B------:R-:W-:Y:S01]  /*2270*/  SEL R26, R14, R26, !P6 ;  /* 0x0000001a0e1a7207 */ /* 0x000fe20007000000 */
[----:B------:R-:W-:Y:S01]  /*2280*/  IMAD R32, R24, UR7, RZ ;  /* 0x0000000718207c24 */ /* 0x000fe2000f8e02ff */
[C---:B------:R-:W-:Y:S01]  /*2290*/  SEL R35, R14.reuse, R35, !P6 ;  /* 0x000000230e237207 */ /* 0x040fe20007000000 */
[----:B------:R-:W-:Y:S01]  /*22a0*/  IMAD R34, R25, UR7, RZ ;  /* 0x0000000719227c24 */ /* 0x000fe2000f8e02ff */
[----:B------:R-:W-:Y:S01]  /*22b0*/  SEL R37, R14, R37, !P6 ;  /* 0x000000250e257207 */ /* 0x000fe20007000000 */
[----:B------:R-:W-:Y:S01]  /*22c0*/  IMAD R36, R26, UR7, RZ ;  /* 0x000000071a247c24 */ /* 0x000fe2000f8e02ff */
[C---:B------:R-:W-:Y:S01]  /*22d0*/  SEL R39, R14.reuse, R39, !P6 ;  /* 0x000000270e277207 */ /* 0x040fe20007000000 */
        /* <DEDUP_REMOVED lines=29> */
[----:B------:R-:W-:Y:S01]  /*24b0*/  SEL R67, R14, R67, !P6 ;  /* 0x000000430e437207 */ /* 0x000fe20007000000 */
[----:B------:R-:W-:Y:S01]  /*24c0*/  IMAD R98, R63, UR7, RZ ;  /* 0x000000073f627c24 */ /* 0x000fe2000f8e02ff */
[----:B------:R-:W-:Y:S01]  /*24d0*/  SHF.R.S32.HI R31, RZ, 0x1f, R20 ;  /* 0x0000001fff1f7819 */ /* 0x000fe20000011414 */
[----:B------:R-:W-:Y:S01]  /*24e0*/  IMAD R100, R65, UR7, RZ ;  /* 0x0000000741647c24 */ /* 0x000fe2000f8e02ff */
[----:B------:R-:W-:Y:S01]  /*24f0*/  LOP3.LUT R13, R28, 0x260, R13, 0xf8, !PT ;  /* 0x000002601c0d7812 */ /* 0x000fe200078ef80d */
[----:B------:R-:W-:Y:S01]  /*2500*/  IMAD R28, R17, UR7, RZ ;  /* 0x00000007111c7c24 */ /* 0x000fe2000f8e02ff */
[----:B------:R-:W-:Y:S01]  /*2510*/  SEL R14, R14, R69, !P6 ;  /* 0x000000450e0e7207 */ /* 0x000fe20007000000 */
[----:B------:R-:W-:Y:S01]  /*2520*/  IMAD R102, R67, UR7, RZ ;  /* 0x0000000743667c24 */ /* 0x000fe2000f8e02ff */
[----:B------:R-:W-:-:S02]  /*2530*/  IADD3 R20, P1, R20, UR14, RZ ;  /* 0x0000000e14147c10 */ /* 0x000fc4000ff3e0ff */
[----:B------:R-:W-:Y:S01]  /*2540*/  SHF.R.S32.HI R23, RZ, 0x1f, R15 ;  /* 0x0000001fff177819 */ /* 0x000fe2000001140f */
[----:B------:R-:W-:Y:S01]  /*2550*/  IMAD R104, R14, UR7, RZ ;  /* 0x000000070e687c24 */ /* 0x000fe2000f8e02ff */
[----:B------:R-:W-:Y:S01]  /*2560*/  SHF.R.S32.HI R73, RZ, 0x1f, R60 ;  /* 0x0000001fff497819 */ /* 0x000fe2000001143c */
[----:B------:R-:W-:Y:S01]  /*2570*/  USHF.L.U32 UR7, UR10, 0x5, URZ ;  /* 0x000000050a077899 */ /* 0x000fe2000800063f */
[----:B------:R-:W-:Y:S02]  /*2580*/  IADD3.X R31, R31, UR15, RZ, P1, !PT ;  /* 0x0000000f1f1f7c10 */ /* 0x000fe40008ffe4ff */
[----:B------:R-:W-:Y:S01]  /*2590*/  IADD3 R15, P5, R15, UR14, RZ ;  /* 0x0000000e0f0f7c10 */ /* 0x000fe2000ffbe0ff */
[----:B------:R-:W-:Y:S01]  /*25a0*/  USHF.R.S32.HI UR10, URZ, 0x1f, UR7 ;  /* 0x0000001f3f0a7899 */ /* 0x000fe20008011407 */
[----:B------:R-:W-:Y:S02]  /*25b0*/  IADD3 R60, P1, R60, UR14, RZ ;  /* 0x0000000e3c3c7c10 */ /* 0x000fe4000ff3e0ff */
[----:B------:R-:W-:-:S02]  /*25c0*/  SHF.R.S32.HI R25, RZ, 0x1f, R16 ;  /* 0x0000001fff197819 */ /* 0x000fc40000011410 */
[----:B------:R-:W-:Y:S01]  /*25d0*/  IADD3 R17, P4, R16, UR14, RZ ;  /* 0x0000000e10117c10 */ /* 0x000fe2000ff9e0ff */
[----:B------:R-:W-:Y:S01]  /*25e0*/  IMAD.SHL.U32 R16, R114, 0x40, RZ ;  /* 0x0000004072107824 */ /* 0x000fe200078e00ff */
[----:B------:R-:W-:Y:S02]  /*25f0*/  SHF.R.S32.HI R27, RZ, 0x1f, R28 ;  /* 0x0000001fff1b7819 */ /* 0x000fe4000001141c */
[----:B------:R-:W-:Y:S02]  /*2600*/  IADD3 R18, P3, R28, UR14, RZ ;  /* 0x0000000e1c127c10 */ /* 0x000fe4000ff7e0ff */
[----:B------:R-:W-:Y:S02]  /*2610*/  SHF.R.S32.HI R14, RZ, 0x1f, R29 ;  /* 0x0000001fff0e7819 */ /* 0x000fe4000001141d */
[----:B------:R-:W-:Y:S02]  /*2620*/  IADD3 R19, P2, R29, UR14, RZ ;  /* 0x0000000e1d137c10 */ /* 0x000fe4000ff5e0ff */
[----:B------:R-:W-:-:S02]  /*2630*/  IADD3.X R23, R23, UR15, RZ, P5, !PT ;  /* 0x0000000f17177c10 */ /* 0x000fc4000affe4ff */
[----:B------:R-:W-:Y:S02]  /*2640*/  IADD3.X R73, R73, UR15, RZ, P1, !PT ;  /* 0x0000000f49497c10 */ /* 0x000fe40008ffe4ff */
[----:B------:R-:W-:Y:S02]  /*2650*/  SHF.R.S32.HI R61, RZ, 0x1f, R21 ;  /* 0x0000001fff3d7819 */ /* 0x000fe40000011415 */
[----:B------:R-:W-:Y:S02]  /*2660*/  SHF.R.S32.HI R63, RZ, 0x1f, R22 ;  /* 0x0000001fff3f7819 */ /* 0x000fe40000011416 */
[----:B------:R-:W-:Y:S02]  /*2670*/  SHF.R.S32.HI R65, RZ, 0x1f, R30 ;  /* 0x0000001fff417819 */ /* 0x000fe4000001141e */
[----:B------:R-:W-:Y:S02]  /*2680*/  IADD3 R24, P5, R30, UR14, RZ ;  /* 0x0000000e1e187c10 */ /* 0x000fe4000ffbe0ff */
[----:B------:R-:W-:-:S02]  /*2690*/  IADD3.X R25, R25, UR15, RZ, P4, !PT ;  /* 0x0000000f19197c10 */ /* 0x000fc4000a7fe4ff */
[----:B------:R-:W-:Y:S02]  /*26a0*/  IADD3.X R27, R27, UR15, RZ, P3, !PT ;  /* 0x0000000f1b1b7c10 */ /* 0x000fe40009ffe4ff */
[----:B------:R-:W-:Y:S02]  /*26b0*/  IADD3.X R29, R14, UR15, RZ, P2, !PT ;  /* 0x0000000f0e1d7c10 */ /* 0x000fe400097fe4ff */
[----:B------:R-:W-:Y:S02]  /*26c0*/  SHF.R.S32.HI R87, RZ, 0x1f, R43 ;  /* 0x0000001fff577819 */ /* 0x000fe4000001142b */
[----:B------:R-:W-:Y:S02]  /*26d0*/  IADD3 R74, P1, R43, UR14, RZ ;  /* 0x0000000e2b4a7c10 */ /* 0x000fe4000ff3e0ff */
[----:B------:R-:W-:Y:S02]  /*26e0*/  CS2R R42, SRZ ;  /* 0x00000000002a7805 */ /* 0x000fe4000001ff00 */
[----:B------:R-:W-:-:S02]  /*26f0*/  IADD3 R21, P0, R21, UR14, RZ ;  /* 0x0000000e15157c10 */ /* 0x000fc4000ff1e0ff */
[----:B------:R-:W-:Y:S02]  /*2700*/  IADD3 R22, P6, R22, UR14, RZ ;  /* 0x0000000e16167c10 */ /* 0x000fe4000ffde0ff */
[----:B------:R-:W-:Y:S02]  /*2710*/  SHF.R.S32.HI R67, RZ, 0x1f, R32 ;  /* 0x0000001fff437819 */ /* 0x000fe40000011420 */
[----:B------:R-:W-:Y:S02]  /*2720*/  IADD3 R26, P4, R32, UR14, RZ ;  /* 0x0000000e201a7c10 */ /* 0x000fe4000ff9e0ff */
[----:B------:R-:W-:Y:S02]  /*2730*/  SHF.R.S32.HI R69, RZ, 0x1f, R34 ;  /* 0x0000001fff457819 */ /* 0x000fe40000011422 */
[----:B------:R-:W-:Y:S02]  /*2740*/  IADD3 R28, P3, R34, UR14, RZ ;  /* 0x0000000e221c7c10 */ /* 0x000fe4000ff7e0ff */
[----:B------:R-:W-:-:S02]  /*2750*/  SHF.R.S32.HI R71, RZ, 0x1f, R36 ;  /* 0x0000001fff477819 */ /* 0x000fc40000011424 */
[----:B------:R-:W-:Y:S02]  /*2760*/  IADD3 R30, P2, R36, UR14, RZ ;  /* 0x0000000e241e7c10 */ /* 0x000fe4000ff5e0ff */
[----:B------:R-:W-:Y:S02]  /*2770*/  IADD3.X R87, R87, UR15, RZ, P1, !PT ;  /* 0x0000000f57577c10 */ /* 0x000fe40008ffe4ff */
[----:B------:R-:W-:Y:S02]  /*2780*/  SHF.R.S32.HI R75, RZ, 0x1f, R62 ;  /* 0x0000001fff4b7819 */ /* 0x000fe4000001143e */
[----:B------:R-:W-:Y:S02]  /*2790*/  IADD3.X R61, R61, UR15, RZ, P0, !PT ;  /* 0x0000000f3d3d7c10 */ /* 0x000fe400087fe4ff */
[----:B------:R-:W-:Y:S02]  /*27a0*/  IADD3.X R63, R63, UR15, RZ, P6, !PT ;  /* 0x0000000f3f3f7c10 */ /* 0x000fe4000b7fe4ff */
[----:B------:R-:W-:-:S02]  /*27b0*/  IADD3.X R65, R65, UR15, RZ, P5, !PT ;  /* 0x0000000f41417c10 */ /* 0x000fc4000affe4ff */
[----:B------:R-:W-:Y:S02]  /*27c0*/  IADD3.X R67, R67, UR15, RZ, P4, !PT ;  /* 0x0000000f43437c10 */ /* 0x000fe4000a7fe4ff */
[----:B------:R-:W-:Y:S02]  /*27d0*/  IADD3.X R69, R69, UR15, RZ, P3, !PT ;  /* 0x0000000f45457c10 */ /* 0x000fe40009ffe4ff */
[----:B------:R-:W-:Y:S02]  /*27e0*/  SHF.R.S32.HI R85, RZ, 0x1f, R72 ;  /* 0x0000001fff557819 */ /* 0x000fe40000011448 */
[----:B------:R-:W-:Y:S02]  /*27f0*/  IADD3.X R71, R71, UR15, RZ, P2, !PT ;  /* 0x0000000f47477c10 */ /* 0x000fe400097fe4ff */
[----:B------:R-:W-:Y:S02]  /*2800*/  SHF.R.S32.HI R105, RZ, 0x1f, R57 ;  /* 0x0000001fff697819 */ /* 0x000fe40000011439 */
        /* <DEDUP_REMOVED lines=8> */
[----:B------:R-:W-:Y:S02]  /*2890*/  SHF.R.S32.HI R83, RZ, 0x1f, R41 ;  /* 0x0000001fff537819 */ /* 0x000fe40000011429 */
[----:B------:R-:W-:Y:S02]  /*28a0*/  IADD3 R70, P3, R41, UR14, RZ ;  /* 0x0000000e29467c10 */ /* 0x000fe4000ff7e0ff */
[----:B------:R-:W-:Y:S02]  /*28b0*/  CS2R R40, SRZ ;  /* 0x0000000000287805 */ /* 0x000fe4000001ff00 */
[----:B------:R-:W-:Y:S02]  /*28c0*/  IADD3 R72, P2, R72, UR14, RZ ;  /* 0x0000000e48487c10 */ /* 0x000fe4000ff5e0ff */
[----:B------:R-:W-:-:S02]  /*28d0*/  IADD3.X R105, R105, UR15, RZ, P1, !PT ;  /* 0x0000000f69697c10 */ /* 0x000fc40008ffe4ff */
[----:B------:R-:W-:Y:S02]  /*28e0*/  IADD3.X R75, R75, UR15, RZ, P0, !PT ;  /* 0x0000000f4b4b7c10 */ /* 0x000fe400087fe4ff */
[----:B------:R-:W-:Y:S02]  /*28f0*/  IADD3.X R77, R77, UR15, RZ, P6, !PT ;  /* 0x0000000f4d4d7c10 */ /* 0x000fe4000b7fe4ff */
[----:B------:R-:W-:Y:S02]  /*2900*/  IADD3.X R79, R79, UR15, RZ, P5, !PT ;  /* 0x0000000f4f4f7c10 */ /* 0x000fe4000affe4ff */
[----:B------:R-:W-:Y:S02]  /*2910*/  IADD3.X R81, R81, UR15, RZ, P4, !PT ;  /* 0x0000000f51517c10 */ /* 0x000fe4000a7fe4ff */
[----:B------:R-:W-:Y:S02]  /*2920*/  IADD3.X R83, R83, UR15, RZ, P3, !PT ;  /* 0x0000000f53537c10 */ /* 0x000fe40009ffe4ff */
[----:B------:R-:W-:-:S02]  /*2930*/  IADD3.X R85, R85, UR15, RZ, P2, !PT ;  /* 0x0000000f55557c10 */ /* 0x000fc400097fe4ff */
[----:B------:R-:W-:Y:S02]  /*2940*/  IADD3 R106, P1, R10, UR12, RZ ;  /* 0x0000000c0a6a7c10 */ /* 0x000fe4000ff3e0ff */
[----:B------:R-:W-:Y:S02]  /*2950*/  SHF.R.S32.HI R89, RZ, 0x1f, R45 ;  /* 0x0000001fff597819 */ /* 0x000fe4000001142d */
[----:B------:R-:W-:Y:S02]  /*2960*/  IADD3 R76, P0, R45, UR14, RZ ;  /* 0x0000000e2d4c7c10 */ /* 0x000fe4000ff1e0ff */
[----:B------:R-:W-:Y:S02]  /*2970*/  CS2R R44, SRZ ;  /* 0x00000000002c7805 */ /* 0x000fe4000001ff00 */
[----:B------:R-:W-:Y:S02]  /*2980*/  SHF.R.S32.HI R91, RZ, 0x1f, R47 ;  /* 0x0000001fff5b7819 */ /* 0x000fe4000001142f */
[----:B------:R-:W-:-:S02]  /*2990*/  IADD3 R78, P6, R47, UR14, RZ ;  /* 0x0000000e2f4e7c10 */ /* 0x000fc4000ffde0ff */
[----:B------:R-:W-:Y:S02]  /*29a0*/  CS2R R46, SRZ ;  /* 0x00000000002e7805 */ /* 0x000fe4000001ff00 */
        /* <DEDUP_REMOVED lines=12> */
[----:B------:R-:W-:Y:S02]  /*2a70*/  LOP3.LUT R16, R16, 0x40, RZ, 0xc0, !PT ;  /* 0x0000004010107812 */ /* 0x000fe400078ec0ff */
[----:B------:R-:W-:Y:S01]  /*2a80*/  LEA.HI.X.SX32 R108, R10, UR13, 0x1, P1 ;  /* 0x0000000d0a6c7c11 */ /* 0x000fe200088f0eff */
[----:B------:R-:W-:Y:S01]  /*2a90*/  IMAD.SHL.U32 R10, R114, 0x2, RZ ;  /* 0x00000002720a7824 */ /* 0x000fe200078e00ff */
[----:B------:R-:W-:Y:S02]  /*2aa0*/  IADD3.X R89, R89, UR15, RZ, P0, !PT ;  /* 0x0000000f59597c10 */ /* 0x000fe400087fe4ff */
[----:B------:R-:W-:Y:S02]  /*2ab0*/  SHF.R.S32.HI R109, RZ, 0x1f, R92 ;  /* 0x0000001fff6d7819 */ /* 0x000fe4000001145c */
[----:B------:R-:W-:-:S02]  /*2ac0*/  IADD3.X R91, R91, UR15, RZ, P6, !PT ;  /* 0x0000000f5b5b7c10 */ /* 0x000fc4000b7fe4ff */
[----:B------:R-:W-:Y:S02]  /*2ad0*/  SHF.R.S32.HI R111, RZ, 0x1f, R98 ;  /* 0x0000001fff6f7819 */ /* 0x000fe40000011462 */
[----:B------:R-:W-:Y:S02]  /*2ae0*/  IADD3.X R93, R93, UR15, RZ, P5, !PT ;  /* 0x0000000f5d5d7c10 */ /* 0x000fe4000affe4ff */
[----:B------:R-:W-:Y:S02]  /*2af0*/  SHF.R.S32.HI R113, RZ, 0x1f, R100 ;  /* 0x0000001fff717819 */ /* 0x000fe40000011464 */
[----:B------:R-:W-:Y:S02]  /*2b00*/  IADD3.X R99, R99, UR15, RZ, P4, !PT ;  /* 0x0000000f63637c10 */ /* 0x000fe4000a7fe4ff */
[----:B------:R-:W-:Y:S02]  /*2b10*/  SHF.R.S32.HI R115, RZ, 0x1f, R102 ;  /* 0x0000001fff737819 */ /* 0x000fe40000011466 */
[----:B------:R-:W-:-:S02]  /*2b20*/  IADD3.X R101, R101, UR15, RZ, P3, !PT ;  /* 0x0000000f65657c10 */ /* 0x000fc40009ffe4ff */
[----:B------:R-:W-:Y:S02]  /*2b30*/  SHF.R.S32.HI R117, RZ, 0x1f, R104 ;  /* 0x0000001fff757819 */ /* 0x000fe40000011468 */
[----:B------:R-:W-:Y:S02]  /*2b40*/  IADD3.X R103, R103, UR15, RZ, P2, !PT ;  /* 0x0000000f67677c10 */ /* 0x000fe400097fe4ff */
[----:B------:R-:W-:Y:S02]  /*2b50*/  SHF.R.S32.HI R107, RZ, 0x1f, R59 ;  /* 0x0000001fff6b7819 */ /* 0x000fe4000001143b */
[----:B------:R-:W-:Y:S02]  /*2b60*/  IADD3 R90, P0, R59, UR14, RZ ;  /* 0x0000000e3b5a7c10 */ /* 0x000fe4000ff1e0ff */
[----:B------:R-:W-:Y:S02]  /*2b70*/  IADD3 R92, P6, R92, UR14, RZ ;  /* 0x0000000e5c5c7c10 */ /* 0x000fe4000ffde0ff */
[----:B------:R-:W-:-:S02]  /*2b80*/  IADD3 R98, P5, R98, UR14, RZ ;  /* 0x0000000e62627c10 */ /* 0x000fc4000ffbe0ff */
[----:B------:R-:W-:Y:S02]  /*2b90*/  IADD3 R100, P4, R100, UR14, RZ ;  /* 0x0000000e64647c10 */ /* 0x000fe4000ff9e0ff */
[----:B------:R-:W-:Y:S02]  /*2ba0*/  IADD3 R102, P3, R102, UR14, RZ ;  /* 0x0000000e66667c10 */ /* 0x000fe4000ff7e0ff */
[----:B------:R-:W-:Y:S02]  /*2bb0*/  IADD3 R104, P2, R104, UR14, RZ ;  /* 0x0000000e68687c10 */ /* 0x000fe4000ff5e0ff */
[----:B------:R-:W-:Y:S02]  /*2bc0*/  LOP3.LUT R114, R114, 0x3f, RZ, 0xc0, !PT ;  /* 0x0000003f72727812 */ /* 0x000fe400078ec0ff */
[----:B------:R-:W-:Y:S02]  /*2bd0*/  LOP3.LUT R120, R33, R16, RZ, 0xfc, !PT ;  /* 0x0000001021787212 */ /* 0x000fe400078efcff */
[----:B------:R-:W-:-:S02]  /*2be0*/  IADD3.X R107, R107, UR15, RZ, P0, !PT ;  /* 0x0000000f6b6b7c10 */ /* 0x000fc400087fe4ff */
[----:B------:R-:W-:Y:S02]  /*2bf0*/  IADD3.X R109, R109, UR15, RZ, P6, !PT ;  /* 0x0000000f6d6d7c10 */ /* 0x000fe4000b7fe4ff */
[----:B------:R-:W-:Y:S02]  /*2c00*/  IADD3.X R111, R111, UR15, RZ, P5, !PT ;  /* 0x0000000f6f6f7c10 */ /* 0x000fe4000affe4ff */
[----:B------:R-:W-:Y:S02]  /*2c10*/  IADD3.X R113, R113, UR15, RZ, P4, !PT ;  /* 0x0000000f71717c10 */ /* 0x000fe4000a7fe4ff */
[----:B------:R-:W-:Y:S02]  /*2c20*/  IADD3.X R115, R115, UR15, RZ, P3, !PT ;  /* 0x0000000f73737c10 */ /* 0x000fe40009ffe4ff */
[----:B------:R-:W-:Y:S02]  /*2c30*/  IADD3.X R117, R117, UR15, RZ, P2, !PT ;  /* 0x0000000f75757c10 */ /* 0x000fe400097fe4ff */
[----:B------:R-:W-:-:S02]  /*2c40*/  LOP3.LUT R116, R114, 0x8, RZ, 0x3c, !PT ;  /* 0x0000000872747812 */ /* 0x000fc400078e3cff */
[----:B------:R-:W-:Y:S02]  /*2c50*/  LOP3.LUT R118, R114, 0x10, RZ, 0x3c, !PT ;  /* 0x0000001072767812 */ /* 0x000fe400078e3cff */
[----:B------:R-:W-:Y:S02]  /*2c60*/  SHF.R.S32.HI R14, RZ, 0x1f, R119 ;  /* 0x0000001fff0e7819 */ /* 0x000fe40000011477 */
[----:B------:R-:W-:Y:S02]  /*2c70*/  LOP3.LUT R13, R13, 0x10, R10, 0x78, !PT ;  /* 0x000000100d0d7812 */ /* 0x000fe400078e780a */
[----:B------:R-:W-:-:S07]  /*2c80*/  LOP3.LUT R110, R120, 0x8, RZ, 0x3c, !PT ;  /* 0x00000008786e7812 */ /* 0x000fce00078e3cff */
.L_x_2:
[----:B------:R-:W-:Y:S02]  /*2c90*/  ISETP.GE.AND P1, PT, R0, UR6, PT ;  /* 0x0000000600007c0c */ /* 0x000fe4000bf26270 */
[C---:B------:R-:W-:Y:S02]  /*2ca0*/  IADD3 R36, P0, R123.reuse, R106, RZ ;  /* 0x0000006a7b247210 */ /* 0x040fe40007f1e0ff */
[----:B------:R-:W-:Y:S02]  /*2cb0*/  PRMT R59, RZ, 0x7610, R59 ;  /* 0x00007610ff3b7816 */ /* 0x000fe4000000003b */
[----:B------:R-:W-:Y:S02]  /*2cc0*/  LEA.HI.X.SX32 R37, R123, R108, 0x1, P0 ;  /* 0x0000006c7b257211 */ /* 0x000fe400000f0eff */
[----:B------:R-:W-:Y:S02]  /*2cd0*/  IADD3 R34, P2, R137, R106, RZ ;  /* 0x0000006a89227210 */ /* 0x000fe40007f5e0ff */
[----:B------:R-:W-:-:S02]  /*2ce0*/  ISETP.GE.AND P3, PT, R3, UR6, PT ;  /* 0x0000000603007c0c */ /* 0x000fc4000bf66270 */
[----:B------:R-:W-:Y:S01]  /*2cf0*/  ISETP.GE.AND P4, PT, R6, UR6, PT ;  /* 0x0000000606007c0c */ /* 0x000fe2000bf86270 */
[----:B------:R0:W2:Y:S01]  /*2d00*/  @!P1 LDG.E.U8 R59, desc[UR8][R36.64] ;  /* 0x00000008243b9981 */ /* 0x0000a2000c1e1100 */
[----:B------:R-:W-:Y:S02]  /*2d10*/  IADD3 R32, P1, R135, R106, RZ ;  /* 0x0000006a87207210 */ /* 0x000fe40007f3e0ff */
[----:B------:R-:W-:Y:S02]  /*2d20*/  ISETP.GE.AND P5, PT, R7, UR6, PT ;  /* 0x0000000607007c0c */ /* 0x000fe4000bfa6270 */
[-C--:B------:R-:W-:Y:S02]  /*2d30*/  LEA.HI.X.SX32 R35, R137, R108.reuse, 0x1, P2 ;  /* 0x0000006c89237211 */ /* 0x080fe400010f0eff */
[----:B------:R-:W-:Y:S02]  /*2d40*/  LEA.HI.X.SX32 R33, R135, R108, 0x1, P1 ;  /* 0x0000006c87217211 */ /* 0x000fe400008f0eff */
[----:B------:R-:W-:-:S02]  /*2d50*/  ISETP.GE.AND P0, PT, R4, UR6, PT ;  /* 0x0000000604007c0c */ /* 0x000fc4000bf06270 */
[-C--:B------:R-:W-:Y:S02]  /*2d60*/  IADD3 R56, P2, R131, R106.reuse, RZ ;  /* 0x0000006a83387210 */ /* 0x080fe40007f5e0ff */
[----:B------:R-:W-:Y:S02]  /*2d70*/  IADD3 R38, P1, R129, R106, RZ ;  /* 0x0000006a81267210 */ /* 0x000fe40007f3e0ff */
[----:B------:R-:W-:Y:S02]  /*2d80*/  PRMT R97, RZ, 0x7610, R97 ;  /* 0x00007610ff617816 */ /* 0x000fe40000000061 */
[----:B------:R-:W-:Y:S02]  /*2d90*/  PRMT R143, RZ, 0x7610, R143 ;  /* 0x00007610ff8f7816 */ /* 0x000fe4000000008f */
[----:B------:R-:W-:Y:S02]  /*2da0*/  PRMT R145, RZ, 0x7610, R145 ;  /* 0x00007610ff917816 */ /* 0x000fe40000000091 */
[-C--:B------:R-:W-:Y:S01]  /*2db0*/  LEA.HI.X.SX32 R57, R131, R108.reuse, 0x1, P2 ;  /* 0x0000006c83397211 */ /* 0x080fe200010f0eff */
[----:B------:R1:W3:Y:S01]  /*2dc0*/  @!P3 LDG.E.U8 R97, desc[UR8][R34.64] ;  /* 0x000000082261b981 */ /* 0x0002e2000c1e1100 */
[----:B------:R-:W-:-:S02]  /*2dd0*/  LEA.HI.X.SX32 R39, R129, R108, 0x1, P1 ;  /* 0x0000006c81277211 */ /* 0x000fc400008f0eff */
[----:B------:R-:W-:Y:S01]  /*2de0*/  PRMT R139, RZ, 0x7610, R139 ;  /* 0x00007610ff8b7816 */ /* 0x000fe2000000008b */
[----:B------:R4:W5:Y:S01]  /*2df0*/  @!P4 LDG.E.U8 R143, desc[UR8][R56.64] ;  /* 0x00000008388fc981 */ /* 0x000962000c1e1100 */
[----:B------:R-:W-:Y:S02]  /*2e00*/  ISETP.GE.AND P3, PT, R5, UR6, PT ;  /* 0x0000000605007c0c */ /* 0x000fe4000bf66270 */
[----:B------:R-:W-:Y:S01]  /*2e10*/  ISETP.GE.AND P4, PT, R8, UR6, PT ;  /* 0x0000000608007c0c */ /* 0x000fe2000bf86270 */
[----:B------:R-:W5:Y:S01]  /*2e20*/  @!P5 LDG.E.U8 R145, desc[UR8][R38.64] ;  /* 0x000000082691d981 */ /* 0x000f62000c1e1100 */
[----:B------:R-:W-:Y:S02]  /*2e30*/  ISETP.GE.AND P5, PT, R9, UR6, PT ;  /* 0x0000000609007c0c */ /* 0x000fe4000bfa6270 */
[-C--:B0-----:R-:W-:Y:S01]  /*2e40*/  IADD3 R36, P2, R133, R106.reuse, RZ ;  /* 0x0000006a85247210 */ /* 0x081fe20007f5e0ff */
[----:B------:R0:W5:Y:S01]  /*2e50*/  @!P0 LDG.E.U8 R139, desc[UR8][R32.64] ;  /* 0x00000008208b8981 */ /* 0x000162000c1e1100 */
[----:B-1----:R-:W-:-:S02]  /*2e60*/  IADD3 R34, P1, R127, R106, RZ ;  /* 0x0000006a7f227210 */ /* 0x002fc40007f3e0ff */
[----:B------:R-:W-:Y:S02]  /*2e70*/  PRMT R141, RZ, 0x7610, R141 ;  /* 0x00007610ff8d7816 */ /* 0x000fe4000000008d */
[----:B------:R-:W-:Y:S02]  /*2e80*/  PRMT R147, RZ, 0x7610, R147 ;  /* 0x00007610ff937816 */ /* 0x000fe40000000093 */
[----:B----4-:R-:W-:Y:S02]  /*2e90*/  PRMT R57, RZ, 0x7610, R57 ;  /* 0x00007610ff397816 */ /* 0x010fe40000000039 */
[----:B0-----:R-:W-:Y:S02]  /*2ea0*/  IADD3 R32, P0, R125, R106, RZ ;  /* 0x0000006a7d207210 */ /* 0x001fe40007f1e0ff */
[-C--:B------:R-:W-:Y:S02]  /*2eb0*/  LEA.HI.X.SX32 R37, R133, R108.reuse, 0x1, P2 ;  /* 0x0000006c85257211 */ /* 0x080fe400010f0eff */
[----:B------:R-:W-:-:S02]  /*2ec0*/  LEA.HI.X.SX32 R35, R127, R108, 0x1, P1 ;  /* 0x0000006c7f237211 */ /* 0x000fc400008f0eff */
[----:B------:R-:W-:Y:S01]  /*2ed0*/  LEA.HI.X.SX32 R33, R125, R108, 0x1, P0 ;  /* 0x0000006c7d217211 */ /* 0x000fe200000f0eff */
[----:B------:R-:W4:Y:S04]  /*2ee0*/  @!P3 LDG.E.U8 R141, desc[UR8][R36.64] ;  /* 0x00000008248db981 */ /* 0x000f28000c1e1100 */
[----:B------:R-:W4:Y:S04]  /*2ef0*/  @!P4 LDG.E.U8 R147, desc[UR8][R34.64] ;  /* 0x000000082293c981 */ /* 0x000f28000c1e1100 */
[----:B------:R0:W4:Y:S01]  /*2f00*/  @!P5 LDG.E.U8 R57, desc[UR8][R32.64] ;  /* 0x000000082039d981 */ /* 0x000122000c1e1100 */
[----:B------:R-:W-:Y:S01]  /*2f10*/  BAR.SYNC.DEFER_BLOCKING 0x0 ;  /* 0x0000000000007b1d */ /* 0x000fe20000010000 */
[----:B------:R-:W-:-:S05]  /*2f20*/  IADD3 R94, P1, R119, R17, RZ ;  /* 0x00000011775e7210 */ /* 0x000fca0007f3e0ff */
[----:B------:R-:W-:Y:S01]  /*2f30*/  IMAD.X R95, R14, 0x1, R25, P1 ;  /* 0x000000010e5f7824 */ /* 0x000fe200008e0619 */
[----:B0-----:R-:W-:Y:S02]  /*2f40*/  IADD3 R32, P1, R119, R19, RZ ;  /* 0x0000001377207210 */ /* 0x001fe40007f3e0ff */
[----:B------:R-:W-:-:S03]  /*2f50*/  ISETP.GE.AND P0, PT, R112, UR6, PT ;  /* 0x0000000670007c0c */ /* 0x000fc6000bf06270 */
[----:B------:R-:W-:Y:S01]  /*2f60*/  IMAD.X R33, R14, 0x1, R29, P1 ;  /* 0x000000010e217824 */ /* 0x000fe200008e061d */
[----:B------:R-:W-:Y:S02]  /*2f70*/  IADD3 R58, P1, R119, R21, RZ ;  /* 0x00000015773a7210 */ /* 0x000fe40007f3e0ff */
[----:B------:R-:W-:Y:S02]  /*2f80*/  PRMT R138, RZ, 0x7610, R138 ;  /* 0x00007610ff8a7816 */ /* 0x000fe4000000008a */
[----:B------:R-:W-:Y:S02]  /*2f90*/  PRMT R165, RZ, 0x7610, R165 ;  /* 0x00007610ffa57816 */ /* 0x000fe400000000a5 */
[----:B------:R-:W-:Y:S02]  /*2fa0*/  PRMT R140, RZ, 0x7610, R140 ;  /* 0x00007610ff8c7816 */ /* 0x000fe4000000008c */
[----:B------:R-:W-:Y:S02]  /*2fb0*/  PRMT R149, RZ, 0x7610, R149 ;  /* 0x00007610ff957816 */ /* 0x000fe40000000095 */
[----:B------:R-:W-:-:S02]  /*2fc0*/  PRMT R142, RZ, 0x7610, R142 ;  /* 0x00007610ff8e7816 */ /* 0x000fc4000000008e */
[----:B------:R-:W-:Y:S02]  /*2fd0*/  PRMT R134, RZ, 0x7610, R134 ;  /* 0x00007610ff867816 */ /* 0x000fe40000000086 */
[C---:B------:R-:W-:Y:S02]  /*2fe0*/  IADD3 R34, P2, R119.reuse, R18, RZ ;  /* 0x0000001277227210 */ /* 0x040fe40007f5e0ff */
[----:B------:R-:W-:Y:S02]  /*2ff0*/  PRMT R38, RZ, 0x7610, R38 ;  /* 0x00007610ff267816 */ /* 0x000fe40000000026 */
[----:B------:R-:W-:Y:S01]  /*3000*/  PRMT R39, RZ, 0x7610, R39 ;  /* 0x00007610ff277816 */ /* 0x000fe20000000027 */
[----:B------:R-:W-:Y:S01]  /*3010*/  IMAD.X R35, R14, 0x1, R27, P2 ;  /* 0x000000010e237824 */ /* 0x000fe200010e061b */
[----:B------:R-:W-:Y:S02]  /*3020*/  IADD3 R56, P2, R119, R22, RZ ;  /* 0x0000001677387210 */ /* 0x000fe40007f5e0ff */
[----:B------:R-:W-:-:S02]  /*3030*/  PRMT R148, RZ, 0x7610, R148 ;  /* 0x00007610ff947816 */ /* 0x000fc40000000094 */
[----:B------:R-:W-:Y:S02]  /*3040*/  PRMT R151, RZ, 0x7610, R151 ;  /* 0x00007610ff977816 */ /* 0x000fe40000000097 */
[----:B------:R-:W-:Y:S02]  /*3050*/  PRMT R153, RZ, 0x7610, R153 ;  /* 0x00007610ff997816 */ /* 0x000fe40000000099 */
[----:B------:R-:W-:Y:S02]  /*3060*/  PRMT R144, RZ, 0x7610, R144 ;  /* 0x00007610ff907816 */ /* 0x000fe40000000090 */
[----:B------:R-:W-:Y:S02]  /*3070*/  PRMT R150, RZ, 0x7610, R150 ;  /* 0x00007610ff967816 */ /* 0x000fe40000000096 */
[----:B------:R-:W-:Y:S02]  /*3080*/  PRMT R146, RZ, 0x7610, R146 ;  /* 0x00007610ff927816 */ /* 0x000fe40000000092 */
        /* <DEDUP_REMOVED lines=14> */
[----:B------:R-:W-:Y:S01]  /*3170*/  PRMT R162, RZ, 0x7610, R162 ;  /* 0x00007610ffa27816 */ /* 0x000fe200000000a2 */
[----:B--2---:R0:W-:Y:S04]  /*3180*/  STS.U8 [R114+UR5], R59 ;  /* 0x0000003b72007988 */ /* 0x0041e80008000005 */
[----:B---3--:R-:W-:Y:S04]  /*3190*/  STS.U8 [R114+UR5+0x40], R97 ;  /* 0x0000406172007988 */ /* 0x008fe80008000005 */
[----:B-----5:R-:W-:Y:S04]  /*31a0*/  STS.U8 [R114+UR5+0x100], R143 ;  /* 0x0001008f72007988 */ /* 0x020fe80008000005 */
[----:B------:R-:W-:Y:S04]  /*31b0*/  STS.U8 [R114+UR5+0x140], R145 ;  /* 0x0001409172007988 */ /* 0x000fe80008000005 */
[----:B------:R-:W-:Y:S04]  /*31c0*/  STS.U8 [R116+UR5+0x80], R139 ;  /* 0x0000808b74007988 */ /* 0x000fe80008000005 */
[----:B----4-:R-:W-:Y:S04]  /*31d0*/  STS.U8 [R116+UR5+0xc0], R141 ;  /* 0x0000c08d74007988 */ /* 0x010fe80008000005 */
[----:B------:R-:W-:Y:S04]  /*31e0*/  STS.U8 [R116+UR5+0x180], R147 ;  /* 0x0001809374007988 */ /* 0x000fe80008000005 */
[----:B------:R1:W-:Y:S01]  /*31f0*/  STS.U8 [R116+UR5+0x1c0], R57 ;  /* 0x0001c03974007988 */ /* 0x0003e20008000005 */
[----:B------:R-:W-:Y:S01]  /*3200*/  BAR.SYNC.DEFER_BLOCKING 0x0 ;  /* 0x0000000000007b1d */ /* 0x000fe20000010000 */
[----:B0-----:R-:W-:Y:S01]  /*3210*/  IMAD.X R59, R14, 0x1, R61, P1 ;  /* 0x000000010e3b7824 */ /* 0x001fe200008e063d */
[----:B------:R-:W-:-:S05]  /*3220*/  IADD3 R36, P1, R119, R24, RZ ;  /* 0x0000001877247210 */ /* 0x000fca0007f3e0ff */
[----:B------:R-:W-:Y:S01]  /*3230*/  IMAD.X R37, R14, 0x1, R65, P1 ;  /* 0x000000010e257824 */ /* 0x000fe200008e0641 */
[----:B------:R0:W2:Y:S04]  /*3240*/  @!P0 LDG.E.U8 R138, desc[UR8][R94.64] ;  /* 0x000000085e8a8981 */ /* 0x0000a8000c1e1100 */
[----:B------:R3:W4:Y:S04]  /*3250*/  @!P0 LDG.E.U8 R165, desc[UR8][R32.64] ;  /* 0x0000000820a58981 */ /* 0x000728000c1e1100 */
[----:B------:R5:W2:Y:S01]  /*3260*/  @!P0 LDG.E.U8 R140, desc[UR8][R58.64] ;  /* 0x000000083a8c8981 */ /* 0x000aa2000c1e1100 */
[----:B0-----:R-:W-:-:S03]  /*3270*/  IADD3 R94, P1, R119, R26, RZ ;  /* 0x0000001a775e7210 */ /* 0x001fc60007f3e0ff */
[----:B------:R0:W2:Y:S02]  /*3280*/  @!P0 LDG.E.U8 R149, desc[UR8][R36.64] ;  /* 0x0000000824958981 */ /* 0x0000a4000c1e1100 */
[C---:B------:R-:W-:Y:S01]  /*3290*/  IMAD.X R95, R14.reuse, 0x1, R67, P1 ;  /* 0x000000010e5f7824 */ /* 0x040fe200008e0643 */
[C---:B---3--:R-:W-:Y:S01]  /*32a0*/  IADD3 R32, P1, R119.reuse, R30, RZ ;  /* 0x0000001e77207210 */ /* 0x048fe20007f3e0ff */
[----:B------:R-:W3:Y:S04]  /*32b0*/  @!P0 LDG.E.U8 R39, desc[UR8][R34.64] ;  /* 0x0000000822278981 */ /* 0x000ee8000c1e1100 */
[C---:B------:R-:W-:Y:S01]  /*32c0*/  IMAD.X R33, R14.reuse, 0x1, R71, P1 ;  /* 0x000000010e217824 */ /* 0x040fe200008e0647 */
[C---:B-----5:R-:W-:Y:S01]  /*32d0*/  IADD3 R58, P1, R119.reuse, R60, RZ ;  /* 0x0000003c773a7210 */ /* 0x060fe20007f3e0ff */
[----:B------:R5:W3:Y:S04]  /*32e0*/  @!P0 LDG.E.U8 R142, desc[UR8][R94.64] ;  /* 0x000000085e8e8981 */ /* 0x000ae8000c1e1100 */
[C---:B------:R-:W-:Y:S01]  /*32f0*/  IMAD.X R59, R14.reuse, 0x1, R73, P1 ;  /* 0x000000010e3b7824 */ /* 0x040fe200008e0649 */
[C---:B0-----:R-:W-:Y:S01]  /*3300*/  IADD3 R36, P1, R119.reuse, R64, RZ ;  /* 0x0000004077247210 */ /* 0x041fe20007f3e0ff */
[----:B------:R0:W3:Y:S04]  /*3310*/  @!P0 LDG.E.U8 R134, desc[UR8][R32.64] ;  /* 0x0000000820868981 */ /* 0x0000e8000c1e1100 */
[C---:B------:R-:W-:Y:S01]  /*3320*/  IMAD.X R37, R14.reuse, 0x1, R77, P1 ;  /* 0x000000010e257824 */ /* 0x040fe200008e064d */
[C---:B-----5:R-:W-:Y:S01]  /*3330*/  IADD3 R94, P1, R119.reuse, R66, RZ ;  /* 0x00000042775e7210 */ /* 0x060fe20007f3e0ff */
[----:B------:R5:W3:Y:S04]  /*3340*/  @!P0 LDG.E.U8 R38, desc[UR8][R58.64] ;  /* 0x000000083a268981 */ /* 0x000ae8000c1e1100 */
[C---:B------:R-:W-:Y:S01]  /*3350*/  IMAD.X R95, R14.reuse, 0x1, R79, P1 ;  /* 0x000000010e5f7824 */ /* 0x040fe200008e064f */
[C---:B0-----:R-:W-:Y:S01]  /*3360*/  IADD3 R32, P1, R119.reuse, R70, RZ ;  /* 0x0000004677207210 */ /* 0x041fe20007f3e0ff */
[C---:B-1----:R-:W-:Y:S01]  /*3370*/  IMAD.X R57, R14.reuse, 0x1, R63, P2 ;  /* 0x000000010e397824 */ /* 0x042fe200010e063f */
[C---:B------:R-:W-:Y:S01]  /*3380*/  IADD3 R34, P2, R119.reuse, R28, RZ ;  /* 0x0000001c77227210 */ /* 0x040fe20007f5e0ff */
[----:B------:R0:W3:Y:S02]  /*3390*/  @!P0 LDG.E.U8 R148, desc[UR8][R36.64] ;  /* 0x0000000824948981 */ /* 0x0000e4000c1e1100 */
[C---:B------:R-:W-:Y:S01]  /*33a0*/  IMAD.X R33, R14.reuse, 0x1, R83, P1 ;  /* 0x000000010e217824 */ /* 0x040fe200008e0653 */
[----:B-----5:R-:W-:Y:S01]  /*33b0*/  IADD3 R58, P1, R119, R74, RZ ;  /* 0x0000004a773a7210 */ /* 0x020fe20007f3e0ff */
[----:B------:R1:W5:Y:S01]  /*33c0*/  @!P0 LDG.E.U8 R151, desc[UR8][R56.64] ;  /* 0x0000000838978981 */ /* 0x000362000c1e1100 */
[----:B------:R-:W-:-:S03]  /*33d0*/  IMAD.X R35, R14, 0x1, R69, P2 ;  /* 0x000000010e237824 */ /* 0x000fc600010e0645 */
[----:B------:R-:W-:Y:S01]  /*33e0*/  IMAD.X R59, R14, 0x1, R87, P1 ;  /* 0x000000010e3b7824 */ /* 0x000fe200008e0657 */
[----:B------:R1:W5:Y:S01]  /*33f0*/  @!P0 LDG.E.U8 R153, desc[UR8][R94.64] ;  /* 0x000000085e998981 */ /* 0x000362000c1e1100 */
[----:B0-----:R-:W-:-:S03]  /*3400*/  IADD3 R36, P1, R119, R78, RZ ;  /* 0x0000004e77247210 */ /* 0x001fc60007f3e0ff */
[----:B------:R0:W5:Y:S01]  /*3410*/  @!P0 LDG.E.U8 R144, desc[UR8][R34.64] ;  /* 0x0000000822908981 */ /* 0x000162000c1e1100 */
[C---:B-1----:R-:W-:Y:S01]  /*3420*/  IADD3 R56, P2, R119.reuse, R62, RZ ;  /* 0x0000003e77387210 */ /* 0x042fe20007f5e0ff */
[C---:B------:R-:W-:Y:S01]  /*3430*/  IMAD.X R37, R14.reuse, 0x1, R91, P1 ;  /* 0x000000010e257824 */ /* 0x040fe200008e065b */
[----:B------:R-:W-:Y:S01]  /*3440*/  PRMT R147, RZ, 0x7610, R147 ;  /* 0x00007610ff937816 */ /* 0x000fe20000000093 */
[----:B------:R1:W5:Y:S02]  /*3450*/  @!P0 LDG.E.U8 R150, desc[UR8][R32.64] ;  /* 0x0000000820968981 */ /* 0x000364000c1e1100 */
[----:B------:R-:W-:Y:S01]  /*3460*/  IMAD.X R57, R14, 0x1, R75, P2 ;  /* 0x000000010e397824 */ /* 0x000fe200010e064b */
[C---:B------:R-:W-:Y:S01]  /*3470*/  IADD3 R94, P1, R119.reuse, R80, RZ ;  /* 0x00000050775e7210 */ /* 0x040fe20007f3e0ff */
[----:B------:R-:W5:Y:S01]  /*3480*/  @!P0 LDG.E.U8 R132, desc[UR8][R58.64] ;  /* 0x000000083a848981 */ /* 0x000f62000c1e1100 */
[----:B0-----:R-:W-:-:S03]  /*3490*/  IADD3 R34, P2, R119, R68, RZ ;  /* 0x0000004477227210 */ /* 0x001fc60007f5e0ff */
[C---:B------:R-:W-:Y:S01]  /*34a0*/  IMAD.X R95, R14.reuse, 0x1, R93, P1 ;  /* 0x000000010e5f7824 */ /* 0x040fe200008e065d */
[----:B------:R0:W5:Y:S01]  /*34b0*/  @!P0 LDG.E.U8 R146, desc[UR8][R56.64] ;  /* 0x0000000838928981 */ /* 0x000162000c1e1100 */
[C---:B-1----:R-:W-:Y:S01]  /*34c0*/  IADD3 R32, P1, R119.reuse, R84, RZ ;  /* 0x0000005477207210 */ /* 0x042fe20007f3e0ff */
[C---:B------:R-:W-:Y:S02]  /*34d0*/  IMAD.X R35, R14.reuse, 0x1, R81, P2 ;  /* 0x000000010e237824 */ /* 0x040fe400010e0651 */
[----:B------:R-:W5:Y:S02]  /*34e0*/  @!P0 LDG.E.U8 R152, desc[UR8][R36.64] ;  /* 0x0000000824988981 */ /* 0x000f64000c1e1100 */
[----:B------:R-:W-:Y:S02]  /*34f0*/  IMAD.X R33, R14, 0x1, R101, P1 ;  /* 0x000000010e217824 */ /* 0x000fe400008e0665 */
[----:B------:R-:W5:Y:S01]  /*3500*/  @!P0 LDG.E.U8 R154, desc[UR8][R94.64] ;  /* 0x000000085e9a8981 */ /* 0x000f62000c1e1100 */
[----:B0-----:R-:W-:-:S03]  /*3510*/  IADD3 R56, P2, R119, R76, RZ ;  /* 0x0000004c77387210 */ /* 0x001fc60007f5e0ff */
[----:B------:R0:W5:Y:S01]  /*3520*/  @!P0 LDG.E.U8 R147, desc[UR8][R34.64] ;  /* 0x0000000822938981 */ /* 0x000162000c1e1100 */
[C---:B------:R-:W-:Y:S01]  /*3530*/  IADD3 R58, P1, R119.reuse, R86, RZ ;  /* 0x00000056773a7210 */ /* 0x040fe20007f3e0ff */
[C---:B------:R-:W-:Y:S02]  /*3540*/  IMAD.X R57, R14.reuse, 0x1, R89, P2 ;  /* 0x000000010e397824 */ /* 0x040fe400010e0659 */
[----:B------:R-:W5:Y:S02]  /*3550*/  @!P0 LDG.E.U8 R163, desc[UR8][R32.64] ;  /* 0x0000000820a38981 */ /* 0x000f64000c1e1100 */
[----:B------:R-:W-:Y:S02]  /*3560*/  IMAD.X R59, R14, 0x1, R103, P1 ;  /* 0x000000010e3b7824 */ /* 0x000fe400008e0667 */
[----:B------:R-:W-:Y:S01]  /*3570*/  LDS.U8 R122, [R120+UR5+0x20] ;  /* 0x00002005787a7984 */ /* 0x000fe20008000000 */
[----:B0-----:R-:W-:-:S03]  /*3580*/  IADD3 R34, P2, R119, R82, RZ ;  /* 0x0000005277227210 */ /* 0x001fc60007f5e0ff */
[----:B------:R0:W5:Y:S01]  /*3590*/  @!P0 LDG.E.U8 R161, desc[UR8][R56.64] ;  /* 0x0000000838a18981 */ /* 0x000162000c1e1100 */
[C---:B------:R-:W-:Y:S01]  /*35a0*/  IADD3 R36, P1, R119.reuse, R102, RZ ;  /* 0x0000006677247210 */ /* 0x040fe20007f3e0ff */
[C---:B------:R-:W-:Y:S02]  /*35b0*/  IMAD.X R35, R14.reuse, 0x1, R99, P2 ;  /* 0x000000010e237824 */ /* 0x040fe400010e0663 */
[----:B------:R-:W5:Y:S02]  /*35c0*/  @!P0 LDG.E.U8 R156, desc[UR8][R58.64] ;  /* 0x000000083a9c8981 */ /* 0x000f64000c1e1100 */
[----:B------:R-:W-:Y:S02]  /*35d0*/  IMAD.X R37, R14, 0x1, R115, P1 ;  /* 0x000000010e257824 */ /* 0x000fe400008e0673 */
[----:B------:R1:W5:Y:S01]  /*35e0*/  @!P0 LDG.E.U8 R155, desc[UR8][R34.64] ;  /* 0x00000008229b8981 */ /* 0x000362000c1e1100 */
[----:B0-----:R-:W-:-:S03]  /*35f0*/  IADD3 R56, P2, R119, R92, RZ ;  /* 0x0000005c77387210 */ /* 0x001fc60007f5e0ff */
[----:B------:R-:W5:Y:S02]  /*3600*/  @!P0 LDG.E.U8 R157, desc[UR8][R36.64] ;  /* 0x00000008249d8981 */ /* 0x000f64000c1e1100 */
[----:B------:R-:W-:Y:S01]  /*3610*/  IMAD.X R57, R14, 0x1, R109, P2 ;  /* 0x000000010e397824 */ /* 0x000fe200010e066d */
[C---:B------:R-:W-:Y:S01]  /*3620*/  IADD3 R94, P2, R119.reuse, R104, RZ ;  /* 0x00000068775e7210 */ /* 0x040fe20007f5e0ff */
[----:B------:R-:W-:Y:S01]  /*3630*/  LDS.U8 R139, [R120+UR5+0x30] ;  /* 0x00003005788b7984 */ /* 0x000fe20008000000 */
[----:B-1----:R-:W-:-:S03]  /*3640*/  IADD3 R34, P1, R119, R90, RZ ;  /* 0x0000005a77227210 */ /* 0x002fc60007f3e0ff */
[----:B------:R0:W5:Y:S01]  /*3650*/  @!P0 LDG.E.U8 R159, desc[UR8][R56.64] ;  /* 0x00000008389f8981 */ /* 0x000162000c1e1100 */
[C---:B------:R-:W-:Y:S02]  /*3660*/  IMAD.X R95, R14.reuse, 0x1, R117, P2 ;  /* 0x000000010e5f7824 */ /* 0x040fe400010e0675 */
[C---:B------:R-:W-:Y:S01]  /*3670*/  IMAD.X R35, R14.reuse, 0x1, R107, P1 ;  /* 0x000000010e237824 */ /* 0x040fe200008e066b */
[C---:B------:R-:W-:Y:S01]  /*3680*/  IADD3 R32, P2, R119.reuse, R98, RZ ;  /* 0x0000006277207210 */ /* 0x040fe20007f5e0ff */
[----:B------:R-:W-:Y:S04]  /*3690*/  LDS.U8 R124, [R120+UR5+0x120] ;  /* 0x00012005787c7984 */ /* 0x000fe80008000000 */
[----:B------:R-:W5:Y:S01]  /*36a0*/  @!P0 LDG.E.U8 R130, desc[UR8][R94.64] ;  /* 0x000000085e828981 */ /* 0x000f62000c1e1100 */
[C---:B0-----:R-:W-:Y:S01]  /*36b0*/  IADD3 R56, P1, R119.reuse, R100, RZ ;  /* 0x0000006477387210 */ /* 0x041fe20007f3e0ff */
[C---:B------:R-:W-:Y:S01]  /*36c0*/  IMAD.X R33, R14.reuse, 0x1, R111, P2 ;  /* 0x000000010e217824 */ /* 0x040fe200010e066f */
[C---:B------:R-:W-:Y:S01]  /*36d0*/  IADD3 R58, P2, R119.reuse, R88, RZ ;  /* 0x00000058773a7210 */ /* 0x040fe20007f5e0ff */
[----:B------:R0:W5:Y:S02]  /*36e0*/  @!P0 LDG.E.U8 R136, desc[UR8][R34.64] ;  /* 0x0000000822888981 */ /* 0x000164000c1e1100 */
[C---:B------:R-:W-:Y:S01]  /*36f0*/  IMAD.X R57, R14.reuse, 0x1, R113, P1 ;  /* 0x000000010e397824 */ /* 0x040fe200008e0671 */
[----:B------:R-:W-:Y:S01]  /*3700*/  IADD3 R36, P1, R119, R72, RZ ;  /* 0x0000004877247210 */ /* 0x000fe20007f3e0ff */
[----:B------:R1:W5:Y:S01]  /*3710*/  @!P0 LDG.E.U8 R158, desc[UR8][R32.64] ;  /* 0x00000008209e8981 */ /* 0x000362000c1e1100 */
[----:B------:R-:W-:-:S03]  /*3720*/  IMAD.X R59, R14, 0x1, R105, P2 ;  /* 0x000000010e3b7824 */ /* 0x000fc600010e0669 */
[----:B------:R-:W-:Y:S01]  /*3730*/  IMAD.X R37, R14, 0x1, R85, P1 ;  /* 0x000000010e257824 */ /* 0x000fe200008e0655 */
[----:B------:R1:W5:Y:S01]  /*3740*/  @!P0 LDG.E.U8 R160, desc[UR8][R56.64] ;  /* 0x0000000838a08981 */ /* 0x000362000c1e1100 */
[----:B0-----:R-:W-:-:S03]  /*3750*/  IADD3 R34, P1, R119, R15, RZ ;  /* 0x0000000f77227210 */ /* 0x001fc60007f3e0ff */
[----:B------:R0:W5:Y:S01]  /*3760*/  @!P0 LDG.E.U8 R164, desc[UR8][R36.64] ;  /* 0x0000000824a48981 */ /* 0x000162000c1e1100 */
[----:B-1----:R-:W-:Y:S01]  /*3770*/  IADD3 R32, P2, R119, R20, RZ ;  /* 0x0000001477207210 */ /* 0x002fe20007f5e0ff */
[C---:B------:R-:W-:Y:S02]  /*3780*/  IMAD.X R35, R14.reuse, 0x1, R23, P1 ;  /* 0x000000010e237824 */ /* 0x040fe400008e0617 */
[----:B------:R1:W5:Y:S02]  /*3790*/  @!P0 LDG.E.U8 R162, desc[UR8][R58.64] ;  /* 0x000000083aa28981 */ /* 0x000364000c1e1100 */
[----:B------:R-:W-:Y:S02]  /*37a0*/  IMAD.X R33, R14, 0x1, R31, P2 ;  /* 0x000000010e217824 */ /* 0x000fe400010e061f */
[----:B------:R-:W-:Y:S01]  /*37b0*/  LDS.U8 R56, [R120+UR5] ;  /* 0x0000000578387984 */ /* 0x000fe20008000000 */
[----:B0-----:R-:W-:Y:S02]  /*37c0*/  PRMT R37, RZ, 0x7610, R37 ;  /* 0x00007610ff257816 */ /* 0x001fe40000000025 */
[----:B------:R-:W-:Y:S01]  /*37d0*/  PRMT R36, RZ, 0x7610, R36 ;  /* 0x00007610ff247816 */ /* 0x000fe20000000024 */
[----:B------:R-:W0:Y:S04]  /*37e0*/  LDS.U8 R57, [R120+UR5+0x10] ;  /* 0x0000100578397984 */ /* 0x000e280008000000 */
[----:B------:R-:W5:Y:S04]  /*37f0*/  @!P0 LDG.E.U8 R37, desc[UR8][R32.64] ;  /* 0x0000000820258981 */ /* 0x000f68000c1e1100 */
[----:B------:R-:W5:Y:S04]  /*3800*/  @!P0 LDG.E.U8 R36, desc[UR8][R34.64] ;  /* 0x0000000822248981 */ /* 0x000f68000c1e1100 */
[----:B-1----:R-:W-:Y:S04]  /*3810*/  LDS.U8 R58, [R120+UR5+0x100] ;  /* 0x00010005783a7984 */ /* 0x002fe80008000000 */
[----:B------:R-:W1:Y:S04]  /*3820*/  LDS.U8 R59, [R120+UR5+0x110] ;  /* 0x00011005783b7984 */ /* 0x000e680008000000 */
[----:B------:R-:W-:Y:S04]  /*3830*/  LDS.U8 R141, [R120+UR5+0x130] ;  /* 0x00013005788d7984 */ /* 0x000fe80008000000 */
[----:B------:R-:W-:Y:S04]  /*3840*/  LDS.U8 R94, [R110+UR5] ;  /* 0x000000056e5e7984 */ /* 0x000fe80008000000 */
[----:B------:R-:W1:Y:S04]  /*3850*/  LDS.U8 R95, [R110+UR5+0x10] ;  /* 0x000010056e5f7984 */ /* 0x000e680008000000 */
[----:B------:R-:W-:Y:S04]  /*3860*/  LDS.U8 R126, [R110+UR5+0x20] ;  /* 0x000020056e7e7984 */ /* 0x000fe80008000000 */
[----:B------:R-:W-:Y:S04]  /*3870*/  LDS.U8 R143, [R110+UR5+0x30] ;  /* 0x000030056e8f7984 */ /* 0x000fe80008000000 */
[----:B------:R-:W-:Y:S04]  /*3880*/  LDS.U8 R96, [R110+UR5+0x100] ;  /* 0x000100056e607984 */ /* 0x000fe80008000000 */
[----:B------:R-:W1:Y:S04]  /*3890*/  LDS.U8 R97, [R110+UR5+0x110] ;  /* 0x000110056e617984 */ /* 0x000e680008000000 */
[----:B------:R-:W-:Y:S04]  /*38a0*/  LDS.U8 R128, [R110+UR5+0x120] ;  /* 0x000120056e807984 */ /* 0x000fe80008000000 */
[----:B------:R-:W-:Y:S01]  /*38b0*/  LDS.U8 R145, [R110+UR5+0x130] ;  /* 0x000130056e917984 */ /* 0x000fe20008000000 */
[----:B------:R-:W-:Y:S01]  /*38c0*/  BAR.SYNC.DEFER_BLOCKING 0x0 ;  /* 0x0000000000007b1d */ /* 0x000fe20000010000 */
[----:B0-----:R-:W-:-:S02]  /*38d0*/  IMAD R56, R57, 0x100, R56 ;  /* 0x0000010039387824 */ /* 0x001fc400078e0238 */
[----:B-1----:R-:W-:-:S03]  /*38e0*/  IMAD R58, R59, 0x100, R58 ;  /* 0x000001003b3a7824 */ /* 0x002fc600078e023a */
[----:B------:R-:W-:Y:S01]  /*38f0*/  F2FP.F16.E4M3.UNPACK_B R56, R56 ;  /* 0x00000038ff38723e */ /* 0x000fe200020006ff */
[----:B------:R-:W-:Y:S01]  /*3900*/  IMAD R57, R95, 0x100, R94 ;  /* 0x000001005f397824 */ /* 0x000fe200078e025e */
[----:B------:R-:W-:-:S04]  /*3910*/  F2FP.F16.E4M3.UNPACK_B R58, R58 ;  /* 0x0000003aff3a723e */ /* 0x000fc800020006ff */
[----:B------:R-:W-:Y:S01]  /*3920*/  F2FP.F16.E4M3.UNPACK_B R57, R57 ;  /* 0x00000039ff39723e */ /* 0x000fe200020006ff */
[----:B------:R-:W-:Y:S01]  /*3930*/  IMAD R59, R97, 0x100, R96 ;  /* 0x00000100613b7824 */ /* 0x000fe200078e0260 */
[----:B----4-:R-:W-:Y:S04]  /*3940*/  STS.U8 [R114+UR5+0x700], R165 ;  /* 0x000700a572007988 */ /* 0x010fe80008000005 */
[----:B--2---:R-:W-:Y:S04]  /*3950*/  STS.U8 [R114+UR5+0x600], R149 ;  /* 0x0006009572007988 */ /* 0x004fe80008000005 */
[----:B---3--:R-:W-:Y:S04]  /*3960*/  STS.U8 [R114+UR5+0x740], R39 ;  /* 0x0007402772007988 */ /* 0x008fe80008000005 */
[----:B------:R-:W-:Y:S04]  /*3970*/  STS.U8 [R114+UR5+0x540], R134 ;  /* 0x0005408672007988 */ /* 0x000fe80008000005 */
[----:B------:R-:W-:Y:S04]  /*3980*/  STS.U8 [R114+UR5+0x500], R38 ;  /* 0x0005002672007988 */ /* 0x000fe80008000005 */
[----:B-----5:R-:W-:Y:S04]  /*3990*/  STS.U8 [R114+UR5+0x640], R151 ;  /* 0x0006409772007988 */ /* 0x020fe80008000005 */
[----:B------:R-:W-:Y:S04]  /*39a0*/  STS.U8 [R114+UR5+0x440], R153 ;  /* 0x0004409972007988 */ /* 0x000fe80008000005 */
[----:B------:R-:W-:Y:S04]  /*39b0*/  STS.U8 [R114+UR5+0x340], R132 ;  /* 0x0003408472007988 */ /* 0x000fe80008000005 */
[----:B------:R-:W-:Y:S04]  /*39c0*/  STS.U8 [R114+UR5+0x400], R147 ;  /* 0x0004009372007988 */ /* 0x000fe80008000005 */
[----:B------:R-:W-:Y:S04]  /*39d0*/  STS.U8 [R114+UR5+0x200], R163 ;  /* 0x000200a372007988 */ /* 0x000fe80008000005 */
[----:B------:R-:W-:Y:S04]  /*39e0*/  STS.U8 [R114+UR5+0x300], R161 ;  /* 0x000300a172007988 */ /* 0x000fe80008000005 */
[----:B------:R-:W-:Y:S04]  /*39f0*/  STS.U8 [R114+UR5+0x240], R155 ;  /* 0x0002409b72007988 */ /* 0x000fe80008000005 */
[----:B------:R-:W-:Y:S04]  /*3a00*/  STS.U8 [R114+UR5+0x40], R157 ;  /* 0x0000409d72007988 */ /* 0x000fe80008000005 */
[----:B------:R-:W-:Y:S04]  /*3a10*/  STS.U8 [R114+UR5+0x100], R159 ;  /* 0x0001009f72007988 */ /* 0x000fe80008000005 */
[----:B------:R-:W-:Y:S04]  /*3a20*/  STS.U8 [R114+UR5], R130 ;  /* 0x0000008272007988 */ /* 0x000fe80008000005 */
        /* <DEDUP_REMOVED lines=16> */
[----:B------:R-:W-:Y:S01]  /*3b30*/  STS.U8 [R118+UR5+0x7c0], R36 ;  /* 0x0007c02476007988 */ /* 0x000fe20008000005 */
[----:B------:R-:W-:Y:S06]  /*3b40*/  BAR.SYNC.DEFER_BLOCKING 0x0 ;  /* 0x0000000000007b1d */ /* 0x000fec0000010000 */
[----:B------:R-:W0:Y:S04]  /*3b50*/  LDSM.16.M88.4 R36, [R13+UR4] ;  /* 0x000000040d24783b */ /* 0x000e280008000200 */
[----:B------:R-:W1:Y:S01]  /*3b60*/  LDSM.16.M88.4 R32, [R13+UR4+0x400] ;  /* 0x000400040d20783b */ /* 0x000e620008000200 */
[----:B------:R-:W-:-:S02]  /*3b70*/  F2FP.F16.E4M3.UNPACK_B R59, R59 ;  /* 0x0000003bff3b723e */ /* 0x000fc400020006ff */
[----:B------:R-:W-:-:S04]  /*3b80*/  IADD3 R21, P5, R21, UR7, RZ ;  /* 0x0000000715157c10 */ /* 0x000fc8000ffbe0ff */
[----:B------:R-:W-:Y:S02]  /*3b90*/  IADD3.X R61, R61, UR10, RZ, P5, !PT ;  /* 0x0000000a3d3d7c10 */ /* 0x000fe4000affe4ff */
[----:B------:R-:W-:Y:S02]  /*3ba0*/  IADD3 R62, P5, R62, UR7, RZ ;  /* 0x000000073e3e7c10 */ /* 0x000fe4000ffbe0ff */
[----:B------:R-:W-:Y:S02]  /*3bb0*/  IADD3 R15, P0, R15, UR7, RZ ;  /* 0x000000070f0f7c10 */ /* 0x000fe4000ff1e0ff */
[----:B------:R-:W-:Y:S02]  /*3bc0*/  IADD3 R17, P1, R17, UR7, RZ ;  /* 0x0000000711117c10 */ /* 0x000fe4000ff3e0ff */
[----:B------:R-:W-:Y:S02]  /*3bd0*/  IADD3 R18, P2, R18, UR7, RZ ;  /* 0x0000000712127c10 */ /* 0x000fe4000ff5e0ff */
[----:B------:R-:W-:-:S02]  /*3be0*/  IADD3 R19, P3, R19, UR7, RZ ;  /* 0x0000000713137c10 */ /* 0x000fc4000ff7e0ff */
[----:B------:R-:W-:Y:S02]  /*3bf0*/  IADD3.X R75, R75, UR10, RZ, P5, !PT ;  /* 0x0000000a4b4b7c10 */ /* 0x000fe4000affe4ff */
[----:B0-----:R-:W-:Y:S02]  /*3c00*/  F2FP.F16.E4M3.UNPACK_B R94, R36 ;  /* 0x00000024ff5e723e */ /* 0x001fe400020006ff */
[----:B------:R-:W-:Y:S02]  /*3c10*/  F2FP.F16.E4M3.UNPACK_B R95, R37 ;  /* 0x00000025ff5f723e */ /* 0x000fe400020006ff */
[----:B------:R-:W-:Y:S02]  /*3c20*/  F2FP.F16.E4M3.UNPACK_B R96, R38 ;  /* 0x00000026ff60723e */ /* 0x000fe400020006ff */
[----:B------:R-:W-:-:S03]  /*3c30*/  F2FP.F16.E4M3.UNPACK_B R97, R39 ;  /* 0x00000027ff61723e */ /* 0x000fc600020006ff */
[C---:B------:R-:W-:Y:S06]  /*3c40*/  HMMA.16816.F32 R48, R56.reuse, R94, R48 ;  /* 0x0000005e3830723c */ /* 0x040fec0000001830 */
[----:B------:R-:W-:Y:S01]  /*3c50*/  HMMA.16816.F32 R44, R56, R96, R44 ;  /* 0x00000060382c723c */ /* 0x000fe2000000182c */
[----:B-1----:R-:W-:Y:S02]  /*3c60*/  F2FP.F16.E4M3.UNPACK_B R94, R32 ;  /* 0x00000020ff5e723e */ /* 0x002fe400020006ff */
[----:B------:R-:W-:-:S04]  /*3c70*/  F2FP.F16.E4M3.UNPACK_B R95, R33 ;  /* 0x00000021ff5f723e */ /* 0x000fc800020006ff */
[----:B------:R-:W-:Y:S02]  /*3c80*/  F2FP.F16.E4M3.UNPACK_B R96, R34 ;  /* 0x00000022ff60723e */ /* 0x000fe400020006ff */
[----:B------:R-:W-:Y:S01]  /*3c90*/  F2FP.F16.E4M3.UNPACK_B R97, R35 ;  /* 0x00000023ff61723e */ /* 0x000fe200020006ff */
[----:B------:R-:W-:Y:S01]  /*3ca0*/  HMMA.16816.F32 R40, R56, R94, R40 ;  /* 0x0000005e3828723c */ /* 0x000fe20000001828 */
[----:B------:R-:W-:Y:S02]  /*3cb0*/  IADD3 R76, P5, R76, UR7, RZ ;  /* 0x000000074c4c7c10 */ /* 0x000fe4000ffbe0ff */
[----:B------:R-:W-:-:S03]  /*3cc0*/  IADD3 R20, P4, R20, UR7, RZ ;  /* 0x0000000714147c10 */ /* 0x000fc6000ff9e0ff */
[----:B------:R-:W-:Y:S01]  /*3cd0*/  HMMA.16816.F32 R52, R56, R96, R52 ;  /* 0x000000603834723c */ /* 0x000fe20000001834 */
[----:B------:R-:W-:Y:S02]  /*3ce0*/  IADD3.X R23, R23, UR10, RZ, P0, !PT ;  /* 0x0000000a17177c10 */ /* 0x000fe400087fe4ff */
[----:B------:R-:W-:Y:S02]  /*3cf0*/  IADD3.X R25, R25, UR10, RZ, P1, !PT ;  /* 0x0000000a19197c10 */ /* 0x000fe40008ffe4ff */
[----:B------:R-:W-:Y:S02]  /*3d00*/  IADD3.X R27, R27, UR10, RZ, P2, !PT ;  /* 0x0000000a1b1b7c10 */ /* 0x000fe400097fe4ff */
[----:B------:R-:W-:Y:S02]  /*3d10*/  IADD3.X R29, R29, UR10, RZ, P3, !PT ;  /* 0x0000000a1d1d7c10 */ /* 0x000fe40009ffe4ff */
[----:B------:R-:W-:Y:S02]  /*3d20*/  IADD3 R22, P6, R22, UR7, RZ ;  /* 0x0000000716167c10 */ /* 0x000fe4000ffde0ff */
[----:B------:R-:W-:-:S02]  /*3d30*/  IADD3 R24, P0, R24, UR7, RZ ;  /* 0x0000000718187c10 */ /* 0x000fc4000ff1e0ff */
[----:B------:R-:W-:Y:S02]  /*3d40*/  IADD3 R26, P1, R26, UR7, RZ ;  /* 0x000000071a1a7c10 */ /* 0x000fe4000ff3e0ff */
[----:B------:R-:W-:Y:S02]  /*3d50*/  IADD3 R28, P2, R28, UR7, RZ ;  /* 0x000000071c1c7c10 */ /* 0x000fe4000ff5e0ff */
[----:B------:R-:W-:Y:S01]  /*3d60*/  IADD3 R30, P3, R30, UR7, RZ ;  /* 0x000000071e1e7c10 */ /* 0x000fe2000ff7e0ff */
[----:B------:R-:W-:Y:S01]  /*3d70*/  VIADD R12, R12, 0xffffffff ;  /* 0xffffffff0c0c7836 */ /* 0x000fe20000000000 */
[----:B------:R-:W-:Y:S02]  /*3d80*/  IADD3.X R89, R89, UR10, RZ, P5, !PT ;  /* 0x0000000a59597c10 */ /* 0x000fe4000affe4ff */
[----:B------:R-:W-:Y:S02]  /*3d90*/  IADD3.X R31, R31, UR10, RZ, P4, !PT ;  /* 0x0000000a1f1f7c10 */ /* 0x000fe4000a7fe4ff */
[----:B------:R-:W-:-:S02]  /*3da0*/  IADD3 R90, P5, R90, UR7, RZ ;  /* 0x000000075a5a7c10 */ /* 0x000fc4000ffbe0ff */
[----:B------:R-:W-:Y:S02]  /*3db0*/  IADD3 R60, P4, R60, UR7, RZ ;  /* 0x000000073c3c7c10 */ /* 0x000fe4000ff9e0ff */
[----:B------:R-:W-:Y:S02]  /*3dc0*/  IADD3.X R63, R63, UR10, RZ, P6, !PT ;  /* 0x0000000a3f3f7c10 */ /* 0x000fe4000b7fe4ff */
[----:B------:R-:W-:Y:S02]  /*3dd0*/  IADD3.X R65, R65, UR10, RZ, P0, !PT ;  /* 0x0000000a41417c10 */ /* 0x000fe400087fe4ff */
[----:B------:R-:W-:Y:S02]  /*3de0*/  IADD3.X R67, R67, UR10, RZ, P1, !PT ;  /* 0x0000000a43437c10 */ /* 0x000fe40008ffe4ff */
[----:B------:R-:W-:Y:S02]  /*3df0*/  IADD3.X R69, R69, UR10, RZ, P2, !PT ;  /* 0x0000000a45457c10 */ /* 0x000fe400097fe4ff */
[----:B------:R-:W-:-:S02]  /*3e00*/  IADD3.X R71, R71, UR10, RZ, P3, !PT ;  /* 0x0000000a47477c10 */ /* 0x000fc40009ffe4ff */
[----:B------:R-:W-:Y:S02]  /*3e10*/  IADD3 R64, P6, R64, UR7, RZ ;  /* 0x0000000740407c10 */ /* 0x000fe4000ffde0ff */
[----:B------:R-:W-:Y:S02]  /*3e20*/  IADD3 R66, P0, R66, UR7, RZ ;  /* 0x0000000742427c10 */ /* 0x000fe4000ff1e0ff */
[----:B------:R-:W-:Y:S02]  /*3e30*/  IADD3 R68, P1, R68, UR7, RZ ;  /* 0x0000000744447c10 */ /* 0x000fe4000ff3e0ff */
[----:B------:R-:W-:Y:S02]  /*3e40*/  IADD3 R70, P2, R70, UR7, RZ ;  /* 0x0000000746467c10 */ /* 0x000fe4000ff5e0ff */
[----:B------:R-:W-:Y:S01]  /*3e50*/  IADD3 R72, P3, R72, UR7, RZ ;  /* 0x0000000748487c10 */ /* 0x000fe2000ff7e0ff */
[----:B------:R-:W-:Y:S01]  /*3e60*/  IMAD R122, R139, 0x100, R122 ;  /* 0x000001008b7a7824 */ /* 0x000fe200078e027a */
[----:B------:R-:W-:Y:S01]  /*3e70*/  IADD3.X R107, R107, UR10, RZ, P5, !PT ;  /* 0x0000000a6b6b7c10 */ /* 0x000fe2000affe4ff */
[----:B------:R-:W-:Y:S01]  /*3e80*/  IMAD R124, R141, 0x100, R124 ;  /* 0x000001008d7c7824 */ /* 0x000fe200078e027c */
[----:B------:R-:W-:Y:S01]  /*3e90*/  IADD3.X R73, R73, UR10, RZ, P4, !PT ;  /* 0x0000000a49497c10 */ /* 0x000fe2000a7fe4ff */
[----:B------:R-:W-:Y:S01]  /*3ea0*/  IMAD R126, R143, 0x100, R126 ;  /* 0x000001008f7e7824 */ /* 0x000fe200078e027e */
[----:B------:R-:W-:Y:S01]  /*3eb0*/  ISETP.NE.U32.AND P5, PT, R12, RZ, PT ;  /* 0x000000ff0c00720c */ /* 0x000fe20003fa5070 */
[----:B------:R-:W-:Y:S01]  /*3ec0*/  IMAD R128, R145, 0x100, R128 ;  /* 0x0000010091807824 */ /* 0x000fe200078e0280 */
[----:B------:R-:W-:-:S02]  /*3ed0*/  IADD3 R74, P4, R74, UR7, RZ ;  /* 0x000000074a4a7c10 */ /* 0x000fc4000ff9e0ff */
[----:B------:R-:W-:Y:S02]  /*3ee0*/  IADD3.X R77, R77, UR10, RZ, P6, !PT ;  /* 0x0000000a4d4d7c10 */ /* 0x000fe4000b7fe4ff */
[----:B------:R-:W-:Y:S02]  /*3ef0*/  IADD3.X R79, R79, UR10, RZ, P0, !PT ;  /* 0x0000000a4f4f7c10 */ /* 0x000fe400087fe4ff */
[----:B------:R-:W-:Y:S02]  /*3f00*/  IADD3.X R81, R81, UR10, RZ, P1, !PT ;  /* 0x0000000a51517c10 */ /* 0x000fe40008ffe4ff */
[----:B------:R-:W-:Y:S02]  /*3f10*/  IADD3.X R83, R83, UR10, RZ, P2, !PT ;  /* 0x0000000a53537c10 */ /* 0x000fe400097fe4ff */
[----:B------:R-:W-:Y:S02]  /*3f20*/  IADD3.X R85, R85, UR10, RZ, P3, !PT ;  /* 0x0000000a55557c10 */ /* 0x000fe40009ffe4ff */
[----:B------:R-:W-:-:S02]  /*3f30*/  IADD3 R78, P6, R78, UR7, RZ ;  /* 0x000000074e4e7c10 */ /* 0x000fc4000ffde0ff */
[----:B------:R-:W-:Y:S02]  /*3f40*/  IADD3 R80, P0, R80, UR7, RZ ;  /* 0x0000000750507c10 */ /* 0x000fe4000ff1e0ff */
[----:B------:R-:W-:Y:S02]  /*3f50*/  IADD3 R82, P1, R82, UR7, RZ ;  /* 0x0000000752527c10 */ /* 0x000fe4000ff3e0ff */
[----:B------:R-:W-:Y:S02]  /*3f60*/  IADD3 R84, P2, R84, UR7, RZ ;  /* 0x0000000754547c10 */ /* 0x000fe4000ff5e0ff */
[----:B------:R-:W-:Y:S02]  /*3f70*/  IADD3 R86, P3, R86, UR7, RZ ;  /* 0x0000000756567c10 */ /* 0x000fe4000ff7e0ff */
[----:B------:R-:W-:Y:S02]  /*3f80*/  F2FP.F16.E4M3.UNPACK_B R56, R122 ;  /* 0x0000007aff38723e */ /* 0x000fe400020006ff */
[----:B------:R-:W-:-:S02]  /*3f90*/  F2FP.F16.E4M3.UNPACK_B R58, R124 ;  /* 0x0000007cff3a723e */ /* 0x000fc400020006ff */
[----:B------:R-:W-:Y:S02]  /*3fa0*/  F2FP.F16.E4M3.UNPACK_B R57, R126 ;  /* 0x0000007eff39723e */ /* 0x000fe400020006ff */
[----:B------:R-:W-:Y:S02]  /*3fb0*/  F2FP.F16.E4M3.UNPACK_B R59, R128 ;  /* 0x00000080ff3b723e */ /* 0x000fe400020006ff */
[----:B------:R-:W-:Y:S02]  /*3fc0*/  F2FP.F16.E4M3.UNPACK_B R36, R36.H1 ;  /* 0x00000024ff24723e */ /* 0x000fe400030006ff */
[----:B------:R-:W-:Y:S02]  /*3fd0*/  F2FP.F16.E4M3.UNPACK_B R37, R37.H1 ;  /* 0x00000025ff25723e */ /* 0x000fe400030006ff */
[----:B------:R-:W-:Y:S02]  /*3fe0*/  F2FP.F16.E4M3.UNPACK_B R38, R38.H1 ;  /* 0x00000026ff26723e */ /* 0x000fe400030006ff */
[----:B------:R-:W-:-:S02]  /*3ff0*/  F2FP.F16.E4M3.UNPACK_B R39, R39.H1 ;  /* 0x00000027ff27723e */ /* 0x000fc400030006ff */
[----:B------:R-:W-:Y:S02]  /*4000*/  F2FP.F16.E4M3.UNPACK_B R32, R32.H1 ;  /* 0x00000020ff20723e */ /* 0x000fe400030006ff */
[----:B------:R-:W-:Y:S02]  /*4010*/  F2FP.F16.E4M3.UNPACK_B R33, R33.H1 ;  /* 0x00000021ff21723e */ /* 0x000fe400030006ff */
[----:B------:R-:W-:Y:S02]  /*4020*/  F2FP.F16.E4M3.UNPACK_B R34, R34.H1 ;  /* 0x00000022ff22723e */ /* 0x000fe400030006ff */
[----:B------:R-:W-:Y:S02]  /*4030*/  F2FP.F16.E4M3.UNPACK_B R35, R35.H1 ;  /* 0x00000023ff23723e */ /* 0x000fe400030006ff */
[----:B------:R-:W-:Y:S02]  /*4040*/  IADD3.X R87, R87, UR10, RZ, P4, !PT ;  /* 0x0000000a57577c10 */ /* 0x000fe4000a7fe4ff */
        /* <DEDUP_REMOVED lines=11> */
[----:B------:R-:W-:Y:S01]  /*4100*/  IADD3.X R105, R105, UR10, RZ, P4, !PT ;  /* 0x0000000a69697c10 */ /* 0x000fe2000a7fe4ff */
[----:B------:R-:W-:Y:S01]  /*4110*/  HMMA.16816.F32 R48, R56, R36, R48 ;  /* 0x000000243830723c */ /* 0x000fe20000001830 */
[----:B------:R-:W-:Y:S01]  /*4120*/  IADD3 R106, P4, R121, R106, RZ ;  /* 0x0000006a796a7210 */ /* 0x000fe20007f9e0ff */
[----:B------:R-:W-:Y:S01]  /*4130*/  UIADD3 UR6, UR6, -0x20, URZ ;  /* 0xffffffe006067890 */ /* 0x000fe2000fffe03f */
[----:B------:R-:W-:-:S02]  /*4140*/  IADD3.X R109, R109, UR10, RZ, P6, !PT ;  /* 0x0000000a6d6d7c10 */ /* 0x000fc4000b7fe4ff */
[----:B------:R-:W-:Y:S01]  /*4150*/  IADD3.X R111, R111, UR10, RZ, P0, !PT ;  /* 0x0000000a6f6f7c10 */ /* 0x000fe200087fe4ff */
[C---:B------:R-:W-:Y:S01]  /*4160*/  HMMA.16816.F32 R44, R56.reuse, R38, R44 ;  /* 0x00000026382c723c */ /* 0x040fe2000000182c */
[----:B------:R-:W-:Y:S02]  /*4170*/  IADD3.X R113, R113, UR10, RZ, P1, !PT ;  /* 0x0000000a71717c10 */ /* 0x000fe40008ffe4ff */
[----:B------:R-:W-:Y:S02]  /*4180*/  IADD3.X R115, R115, UR10, RZ, P2, !PT ;  /* 0x0000000a73737c10 */ /* 0x000fe400097fe4ff */
[----:B------:R-:W-:Y:S01]  /*4190*/  IADD3.X R117, R117, UR10, RZ, P3, !PT ;  /* 0x0000000a75757c10 */ /* 0x000fe20009ffe4ff */
[----:B------:R-:W-:Y:S01]  /*41a0*/  HMMA.16816.F32 R40, R56, R32, R40 ;  /* 0x000000203828723c */ /* 0x000fe20000001828 */
[----:B------:R-:W-:-:S05]  /*41b0*/  LEA.HI.X.SX32 R108, R121, R108, 0x1, P4 ;  /* 0x0000006c796c7211 */ /* 0x000fca00020f0eff */
[----:B------:R-:W-:Y:S01]  /*41c0*/  HMMA.16816.F32 R52, R56, R34, R52 ;  /* 0x000000223834723c */ /* 0x000fe20000001834 */
[----:B------:R-:W-:-:S08]  /*41d0*/  NOP ;  /* 0x0000000000007918 */ /* 0x000fd00000000000 */
[----:B------:R-:W-:-:S15]  /*41e0*/  @P5 BRA `(.L_x_2) ;  /* 0xffffffe800a85947 */ /* 0x000fde000383ffff */
.L_x_1:
[----:B------:R-:W0:Y:S01]  /*41f0*/  S2R R28, SR_TID.X ;  /* 0x00000000001c7919 */ /* 0x000e220000002100 */
[----:B------:R-:W-:Y:S01]  /*4200*/  F2FP.SATFINITE.E4M3.F32.PACK_AB_MERGE_C R48, R49, R48, RZ ;  /* 0x000000303130723e */ /* 0x000fe200048070ff */
[----:B------:R-:W1:Y:S01]  /*4210*/  S2UR UR5, SR_CgaCtaId ;  /* 0x00000000000579c3 */ /* 0x000e620000008800 */
[----:B------:R-:W-:-:S07]  /*4220*/  F2FP.SATFINITE.E4M3.F32.PACK_AB_MERGE_C R40, R41, R40, RZ ;  /* 0x000000282928723e */ /* 0x000fce00048070ff */
[----:B------:R-:W-:Y:S01]  /*4230*/  BAR.SYNC.DEFER_BLOCKING 0x0 ;  /* 0x0000000000007b1d */ /* 0x000fe20000010000 */
[----:B------:R-:W-:Y:S02]  /*4240*/  F2FP.SATFINITE.E4M3.F32.PACK_AB_MERGE_C R44, R45, R44, RZ ;  /* 0x0000002c2d2c723e */ /* 0x000fe400048070ff */
[----:B------:R-:W-:Y:S02]  /*4250*/  LOP3.LUT R48, R48, 0xffff, RZ, 0xc0, !PT ;  /* 0x0000ffff30307812 */ /* 0x000fe400078ec0ff */
[----:B------:R-:W-:Y:S01]  /*4260*/  LOP3.LUT R7, R40, 0xffff, RZ, 0xc0, !PT ;  /* 0x0000ffff28077812 */ /* 0x000fe200078ec0ff */
[----:B------:R-:W-:Y:S01]  /*4270*/  UMOV UR4, 0x400 ;  /* 0x0000040000047882 */ /* 0x000fe20000000000 */
[----:B------:R-:W-:Y:S01]  /*4280*/  LOP3.LUT R5, R44, 0xffff, RZ, 0xc0, !PT ;  /* 0x0000ffff2c057812 */ /* 0x000fe200078ec0ff */
[----:B------:R-:W2:Y:S01]  /*4290*/  LDC R26, c[0x0][0x248] ;  /* 0x00009200ff1a7b82 */ /* 0x000ea20000000800 */
[----:B------:R-:W-:Y:S01]  /*42a0*/  F2FP.SATFINITE.E4M3.F32.PACK_AB_MERGE_C R50, R51, R50, RZ ;  /* 0x000000323332723e */ /* 0x000fe200048070ff */
[----:B------:R-:W-:Y:S01]  /*42b0*/  ULDC.64 UR10, c[0x0][0x228] ;  /* 0x00008a00000a7ab9 */ /* 0x000fe20000000a00 */
[----:B------:R-:W-:Y:S01]  /*42c0*/  F2FP.SATFINITE.E4M3.F32.PACK_AB_MERGE_C R46, R47, R46, RZ ;  /* 0x0000002e2f2e723e */ /* 0x000fe200048070ff */
[----:B------:R-:W-:Y:S01]  /*42d0*/  ULDC.64 UR6, c[0x0][0x220] ;  /* 0x0000880000067ab9 */ /* 0x000fe20000000a00 */
[----:B------:R-:W-:-:S02]  /*42e0*/  PRMT R4, R7, 0x3340, R0 ;  /* 0x0000334007047816 */ /* 0x000fc40000000000 */
[--C-:B------:R-:W-:Y:S02]  /*42f0*/  PRMT R3, R48, 0x3340, R5.reuse ;  /* 0x0000334030037816 */ /* 0x100fe40000000005 */
[----:B------:R-:W-:Y:S02]  /*4300*/  F2FP.SATFINITE.E4M3.F32.PACK_AB_MERGE_C R42, R43, R42, RZ ;  /* 0x0000002a2b2a723e */ /* 0x000fe400048070ff */
[----:B------:R-:W-:Y:S02]  /*4310*/  PRMT R9, R3, 0x5410, R4 ;  /* 0x0000541003097816 */ /* 0x000fe40000000004 */
[----:B------:R-:W-:Y:S01]  /*4320*/  LOP3.LUT R50, R50, 0xffff, RZ, 0xc0, !PT ;  /* 0x0000ffff32327812 */ /* 0x000fe200078ec0ff */
[----:B-1----:R-:W-:Y:S01]  /*4330*/  ULEA UR4, UR5, UR4, 0x18 ;  /* 0x0000000405047291 */ /* 0x002fe2000f8ec03f */
[----:B------:R-:W-:Y:S02]  /*4340*/  LOP3.LUT R17, R46, 0xffff, RZ, 0xc0, !PT ;  /* 0x0000ffff2e117812 */ /* 0x000fe400078ec0ff */
[----:B------:R-:W-:Y:S01]  /*4350*/  LOP3.LUT R19, R42, 0xffff, RZ, 0xc0, !PT ;  /* 0x0000ffff2a137812 */ /* 0x000fe200078ec0ff */
[----:B------:R-:W-:Y:S01]  /*4360*/  ULDC UR5, c[0x0][0x244] ;  /* 0x0000910000057ab9 */ /* 0x000fe20000000800 */
[----:B------:R-:W-:Y:S01]  /*4370*/  SHF.R.U32.HI R3, RZ, 0x8, R48 ;  /* 0x00000008ff037819 */ /* 0x000fe20000011630 */
[----:B0-----:R-:W-:Y:S01]  /*4380*/  IMAD.SHL.U32 R8, R28, 0x8, RZ ;  /* 0x000000081c087824 */ /* 0x001fe200078e00ff */
[----:B------:R-:W-:-:S02]  /*4390*/  SHF.R.U32.HI R4, RZ, 0x8, R5 ;  /* 0x00000008ff047819 */ /* 0x000fc40000011605 */
[----:B------:R-:W-:Y:S02]  /*43a0*/  SHF.R.U32.HI R5, RZ, 0x8, R7 ;  /* 0x00000008ff057819 */ /* 0x000fe40000011607 */
[----:B------:R-:W-:Y:S02]  /*43b0*/  PRMT R13, R19, 0x3340, R0 ;  /* 0x00003340130d7816 */ /* 0x000fe40000000000 */
[----:B------:R-:W-:Y:S02]  /*43c0*/  PRMT R6, R50, 0x3340, R17 ;  /* 0x0000334032067816 */ /* 0x000fe40000000011 */
[----:B------:R-:W-:Y:S02]  /*43d0*/  LOP3.LUT R4, R4, 0xffff, RZ, 0xc0, !PT ;  /* 0x0000ffff04047812 */ /* 0x000fe400078ec0ff */
[----:B------:R-:W-:Y:S02]  /*43e0*/  LOP3.LUT R3, R3, 0xffff, RZ, 0xc0, !PT ;  /* 0x0000ffff03037812 */ /* 0x000fe400078ec0ff */
[----:B------:R-:W-:-:S02]  /*43f0*/  LOP3.LUT R5, R5, 0xffff, RZ, 0xc0, !PT ;  /* 0x0000ffff05057812 */ /* 0x000fc400078ec0ff */
[----:B------:R-:W-:Y:S02]  /*4400*/  PRMT R15, R6, 0x5410, R13 ;  /* 0x00005410060f7816 */ /* 0x000fe4000000000d */
[----:B------:R-:W-:Y:S02]  /*4410*/  PRMT R6, R3, 0x3340, R4 ;  /* 0x0000334003067816 */ /* 0x000fe40000000004 */
[----:B------:R-:W-:Y:S02]  /*4420*/  SHF.R.S32.HI R12, RZ, 0x3, R28 ;  /* 0x00000003ff0c7819 */ /* 0x000fe4000001141c */
[----:B------:R-:W-:Y:S02]  /*4430*/  LOP3.LUT R14, R28, 0x20, RZ, 0xc0, !PT ;  /* 0x000000201c0e7812 */ /* 0x000fe400078ec0ff */
[----:B------:R-:W-:Y:S02]  /*4440*/  PRMT R13, R5, 0x3340, R0 ;  /* 0x00003340050d7816 */ /* 0x000fe40000000000 */
[----:B------:R-:W-:Y:S01]  /*4450*/  SHF.R.U32.HI R4, RZ, 0x8, R17 ;  /* 0x00000008ff047819 */ /* 0x000fe20000011611 */
[----:B------:R-:W-:Y:S01]  /*4460*/  IMAD.SHL.U32 R7, R14, 0x4, RZ ;  /* 0x000000040e077824 */ /* 0x000fe200078e00ff */
[----:B------:R-:W-:-:S02]  /*4470*/  SHF.R.U32.HI R3, RZ, 0x8, R50 ;  /* 0x00000008ff037819 */ /* 0x000fc40000011632 */
[----:B------:R-:W-:Y:S02]  /*4480*/  SHF.R.U32.HI R5, RZ, 0x8, R19 ;  /* 0x00000008ff057819 */ /* 0x000fe40000011613 */
[----:B------:R-:W-:Y:S02]  /*4490*/  SGXT R12, R12, 0x1 ;  /* 0x000000010c0c781a */ /* 0x000fe40000000200 */
[----:B------:R-:W-:Y:S02]  /*44a0*/  LOP3.LUT R4, R4, 0xffff, RZ, 0xc0, !PT ;  /* 0x0000ffff04047812 */ /* 0x000fe400078ec0ff */
[----:B------:R-:W-:Y:S02]  /*44b0*/  LOP3.LUT R3, R3, 0xffff, RZ, 0xc0, !PT ;  /* 0x0000ffff03037812 */ /* 0x000fe400078ec0ff */
[----:B------:R-:W-:Y:S02]  /*44c0*/  LOP3.LUT R5, R5, 0xffff, RZ, 0xc0, !PT ;  /* 0x0000ffff05057812 */ /* 0x000fe400078ec0ff */
[----:B------:R-:W-:-:S02]  /*44d0*/  LOP3.LUT R17, R12, 0x140, RZ, 0xc0, !PT ;  /* 0x000001400c117812 */ /* 0x000fc400078ec0ff */
[----:B------:R-:W-:Y:S02]  /*44e0*/  PRMT R3, R3, 0x3340, R4 ;  /* 0x0000334003037816 */ /* 0x000fe40000000004 */
[----:B------:R-:W-:Y:S01]  /*44f0*/  PRMT R4, R5, 0x3340, R0 ;  /* 0x0000334005047816 */ /* 0x000fe20000000000 */
[----:B------:R-:W-:Y:S01]  /*4500*/  IMAD.SHL.U32 R5, R14, 0x2, RZ ;  /* 0x000000020e057824 */ /* 0x000fe200078e00ff */
[----:B------:R-:W-:Y:S02]  /*4510*/  F2FP.SATFINITE.E4M3.F32.PACK_AB_MERGE_C R52, R53, R52, RZ ;  /* 0x000000343534723e */ /* 0x000fe400048070ff */
[----:B------:R-:W-:Y:S02]  /*4520*/  LOP3.LUT R7, R16, R7, RZ, 0xfc, !PT ;  /* 0x0000000710077212 */ /* 0x000fe400078efcff */
[----:B------:R-:W-:Y:S02]  /*4530*/  F2FP.SATFINITE.E4M3.F32.PACK_AB_MERGE_C R54, R55, R54, RZ ;  /* 0x000000363736723e */ /* 0x000fe400048070ff */
[----:B------:R-:W-:-:S02]  /*4540*/  LOP3.LUT R8, R17, 0x38, R8, 0xf8, !PT ;  /* 0x0000003811087812 */ /* 0x000fc400078ef808 */
[----:B------:R-:W-:Y:S02]  /*4550*/  LOP3.LUT R7, R7, 0x3c, R10, 0xf8, !PT ;  /* 0x0000003c07077812 */ /* 0x000fe400078ef80a */
[----:B------:R-:W-:Y:S02]  /*4560*/  LOP3.LUT R52, R52, 0xffff, RZ, 0xc0, !PT ;  /* 0x0000ffff34347812 */ /* 0x000fe400078ec0ff */
[----:B------:R-:W-:Y:S02]  /*4570*/  PRMT R3, R3, 0x5410, R4 ;  /* 0x0000541003037816 */ /* 0x000fe40000000004 */
[----:B------:R-:W-:Y:S02]  /*4580*/  LOP3.LUT R10, R8, R5, RZ, 0x3c, !PT ;  /* 0x00000005080a7212 */ /* 0x000fe400078e3cff */
[----:B------:R-:W-:Y:S02]  /*4590*/  LOP3.LUT R54, R54, 0xffff, RZ, 0xc0, !PT ;  /* 0x0000ffff36367812 */ /* 0x000fe400078ec0ff */
[----:B------:R-:W-:-:S02]  /*45a0*/  SHF.R.S32.HI R5, RZ, 0x4, R28 ;  /* 0x00000004ff057819 */ /* 0x000fc4000001141c */
[----:B------:R-:W-:Y:S02]  /*45b0*/  PRMT R13, R6, 0x5410, R13 ;  /* 0x00005410060d7816 */ /* 0x000fe4000000000d */
[----:B------:R-:W-:Y:S02]  /*45c0*/  PRMT R4, R9, 0x4210, R52 ;  /* 0x0000421009047816 */ /* 0x000fe40000000034 */
[----:B------:R-:W-:Y:S02]  /*45d0*/  PRMT R9, R3, 0x5210, R54 ;  /* 0x0000521003097816 */ /* 0x000fe40000000036 */
[----:B------:R-:W-:Y:S01]  /*45e0*/  SGXT R3, R5, 0x1 ;  /* 0x000000010503781a */ /* 0x000fe20000000200 */
[----:B------:R0:W-:Y:S01]  /*45f0*/  STS [R7+UR4], R4 ;  /* 0x0000000407007988 */ /* 0x0001e20008000804 */
[----:B------:R-:W-:Y:S02]  /*4600*/  PRMT R52, R13, 0x5210, R52 ;  /* 0x000052100d347816 */ /* 0x000fe40000000034 */
[----:B------:R-:W-:-:S02]  /*4610*/  LOP3.LUT R5, R7, 0x4, RZ, 0x3c, !PT ;  /* 0x0000000407057812 */ /* 0x000fc400078e3cff */
[----:B------:R-:W-:Y:S02]  /*4620*/  PRMT R15, R15, 0x4210, R54 ;  /* 0x000042100f0f7816 */ /* 0x000fe40000000036 */
[C---:B------:R-:W-:Y:S01]  /*4630*/  LOP3.LUT R6, R7.reuse, 0x40, RZ, 0x3c, !PT ;  /* 0x0000004007067812 */ /* 0x040fe200078e3cff */
[----:B------:R1:W-:Y:S01]  /*4640*/  STS [R5+UR4+0x200], R52 ;  /* 0x0002003405007988 */ /* 0x0003e20008000804 */
[----:B------:R-:W-:Y:S02]  /*4650*/  LOP3.LUT R8, R7, 0x44, RZ, 0x3c, !PT ;  /* 0x0000004407087812 */ /* 0x000fe400078e3cff */
[----:B------:R-:W-:Y:S01]  /*4660*/  LOP3.LUT R19, R10, 0x204, R3, 0xf8, !PT ;  /* 0x000002040a137812 */ /* 0x000fe200078ef803 */
[----:B------:R3:W-:Y:S01]  /*4670*/  STS [R6+UR4+0x100], R15 ;  /* 0x0001000f06007988 */ /* 0x0007e20008000804 */
[C---:B------:R-:W-:Y:S01]  /*4680*/  IMAD R3, R2.reuse, UR5, RZ ;  /* 0x0000000502037c24 */ /* 0x040fe2000f8e02ff */
[----:B------:R-:W-:Y:S02]  /*4690*/  ISETP.GE.AND P0, PT, R2, UR10, PT ;  /* 0x0000000a02007c0c */ /* 0x000fe4000bf06270 */
[----:B------:R4:W-:Y:S01]  /*46a0*/  STS [R8+UR4+0x300], R9 ;  /* 0x0003000908007988 */ /* 0x0009e20008000804 */
[----:B------:R-:W-:-:S02]  /*46b0*/  LOP3.LUT R20, R19, 0x4, RZ, 0x3c, !PT ;  /* 0x0000000413147812 */ /* 0x000fc400078e3cff */
[----:B------:R-:W-:Y:S01]  /*46c0*/  LOP3.LUT R2, R11, R0, RZ, 0xfc, !PT ;  /* 0x000000000b027212 */ /* 0x000fe200078efcff */
[----:B------:R-:W-:Y:S01]  /*46d0*/  BAR.SYNC.DEFER_BLOCKING 0x0 ;  /* 0x0000000000007b1d */ /* 0x000fe20000010000 */
[C---:B------:R-:W-:Y:S02]  /*46e0*/  IADD3 R31, P1, R3.reuse, UR6, RZ ;  /* 0x00000006031f7c10 */ /* 0x040fe4000ff3e0ff */
[----:B------:R-:W-:Y:S02]  /*46f0*/  ISETP.LT.AND P2, PT, R2, UR11, !P0 ;  /* 0x0000000b02007c0c */ /* 0x000fe4000c741270 */
[----:B------:R-:W-:Y:S02]  /*4700*/  LEA.HI.X.SX32 R33, R3, UR7, 0x1, P1 ;  /* 0x0000000703217c11 */ /* 0x000fe400088f0eff */
[C-C-:B------:R-:W-:Y:S02]  /*4710*/  LOP3.LUT R3, R11.reuse, 0x4, R0.reuse, 0xfe, !PT ;  /* 0x000000040b037812 */ /* 0x140fe400078efe00 */
[----:B0-----:R-:W-:-:S02]  /*4720*/  LOP3.LUT R4, R11, 0x38, R0, 0xfe, !PT ;  /* 0x000000380b047812 */ /* 0x001fc400078efe00 */
[--C-:B------:R-:W-:Y:S01]  /*4730*/  LOP3.LUT R13, R11, 0x34, R0.reuse, 0xfe, !PT ;  /* 0x000000340b0d7812 */ /* 0x100fe200078efe00 */
[----:B--2---:R-:W-:Y:S01]  /*4740*/  IMAD R7, R3, R26, RZ ;  /* 0x0000001a03077224 */ /* 0x004fe200078e02ff */
[C-C-:B------:R-:W-:Y:S02]  /*4750*/  LOP3.LUT R12, R11.reuse, 0x30, R0.reuse, 0xfe, !PT ;  /* 0x000000300b0c7812 */ /* 0x140fe400078efe00 */
[C-C-:B-1----:R-:W-:Y:S02]  /*4760*/  LOP3.LUT R5, R11.reuse, 0x2c, R0.reuse, 0xfe, !PT ;  /* 0x0000002c0b057812 */ /* 0x142fe400078efe00 */
[C-C-:B------:R-:W-:Y:S02]  /*4770*/  LOP3.LUT R10, R11.reuse, 0x28, R0.reuse, 0xfe, !PT ;  /* 0x000000280b0a7812 */ /* 0x140fe400078efe00 */
[C-C-:B------:R-:W-:Y:S02]  /*4780*/  LOP3.LUT R14, R11.reuse, 0x24, R0.reuse, 0xfe, !PT ;  /* 0x000000240b0e7812 */ /* 0x140fe400078efe00 */
[----:B---3--:R-:W-:-:S02]  /*4790*/  LOP3.LUT R15, R11, 0x20, R0, 0xfe, !PT ;  /* 0x000000200b0f7812 */ /* 0x008fc400078efe00 */
[C-C-:B------:R-:W-:Y:S01]  /*47a0*/  LOP3.LUT R16, R11.reuse, 0x1c, R0.reuse, 0xfe, !PT ;  /* 0x0000001c0b107812 */ /* 0x140fe200078efe00 */
[----:B------:R-:W0:Y:S01]  /*47b0*/  LDS R21, [R19+UR4] ;  /* 0x0000000413157984 */ /* 0x000e220008000800 */
[C-C-:B------:R-:W-:Y:S02]  /*47c0*/  LOP3.LUT R17, R11.reuse, 0x18, R0.reuse, 0xfe, !PT ;  /* 0x000000180b117812 */ /* 0x140fe400078efe00 */
[C-C-:B------:R-:W-:Y:S01]  /*47d0*/  LOP3.LUT R18, R11.reuse, 0x14, R0.reuse, 0xfe, !PT ;  /* 0x000000140b127812 */ /* 0x140fe200078efe00 */
[----:B------:R-:W1:Y:S01]  /*47e0*/  LDS R23, [R20+UR4] ;  /* 0x0000000414177984 */ /* 0x000e620008000800 */
[C-C-:B----4-:R-:W-:Y:S02]  /*47f0*/  LOP3.LUT R9, R11.reuse, 0x10, R0.reuse, 0xfe, !PT ;  /* 0x000000100b097812 */ /* 0x150fe400078efe00 */
[C-C-:B------:R-:W-:Y:S01]  /*4800*/  LOP3.LUT R6, R11.reuse, 0xc, R0.reuse, 0xfe, !PT ;  /* 0x0000000c0b067812 */ /* 0x140fe200078efe00 */
[----:B------:R2:W3:Y:S01]  /*4810*/  LDS R22, [R19+UR4+0x80] ;  /* 0x0000800413167984 */ /* 0x0004e20008000800 */
[----:B------:R-:W-:-:S02]  /*4820*/  LOP3.LUT R0, R11, 0x8, R0, 0xfe, !PT ;  /* 0x000000080b007812 */ /* 0x000fc400078efe00 */
[----:B------:R-:W-:Y:S01]  /*4830*/  ISETP.LT.AND P5, PT, R3, UR11, !P0 ;  /* 0x0000000b03007c0c */ /* 0x000fe2000c7a1270 */
[----:B------:R4:W5:Y:S01]  /*4840*/  LDS R24, [R20+UR4+0x80] ;  /* 0x0000800414187984 */ /* 0x0009620008000800 */
[C---:B------:R-:W-:Y:S01]  /*4850*/  ISETP.LT.AND P3, PT, R0.reuse, UR11, !P0 ;  /* 0x0000000b00007c0c */ /* 0x040fe2000c761270 */
[-C--:B------:R-:W-:Y:S01]  /*4860*/  IMAD R0, R0, R26.reuse, RZ ;  /* 0x0000001a00007224 */ /* 0x080fe200078e02ff */
[----:B------:R-:W-:Y:S01]  /*4870*/  ISETP.LT.AND P4, PT, R5, UR11, !P0 ;  /* 0x0000000b05007c0c */ /* 0x000fe2000c781270 */
[-C--:B--2---:R-:W-:Y:S01]  /*4880*/  IMAD R19, R2, R26.reuse, RZ ;  /* 0x0000001a02137224 */ /* 0x084fe200078e02ff */
[----:B------:R-:W-:Y:S01]  /*4890*/  LEA.HI R11, R28, R11, RZ, 0x1c ;  /* 0x0000000b1c0b7211 */ /* 0x000fe200078fe0ff */
[----:B----4-:R-:W-:-:S03]  /*48a0*/  IMAD R20, R6, R26, RZ ;  /* 0x0000001a06147224 */ /* 0x010fc600078e02ff */
[----:B------:R-:W-:-:S04]  /*48b0*/  IADD3 R2, P1, R19, R31, RZ ;  /* 0x0000001f13027210 */ /* 0x000fc80007f3e0ff */
[----:B------:R-:W-:Y:S01]  /*48c0*/  LEA.HI.X.SX32 R3, R19, R33, 0x1, P1 ;  /* 0x0000002113037211 */ /* 0x000fe200008f0eff */
[----:B------:R-:W-:Y:S01]  /*48d0*/  IMAD R19, R26, 0x20, R19 ;  /* 0x000000201a137824 */ /* 0x000fe200078e0213 */
[----:B------:R-:W-:Y:S02]  /*48e0*/  ISETP.LT.AND P1, PT, R4, UR11, !P0 ;  /* 0x0000000b04007c0c */ /* 0x000fe4000c721270 */
[----:B------:R-:W-:-:S04]  /*48f0*/  IADD3 R4, P6, R7, R31, RZ ;  /* 0x0000001f07047210 */ /* 0x000fc80007fde0ff */
[----:B------:R-:W-:Y:S02]  /*4900*/  LEA.HI.X.SX32 R5, R7, R33, 0x1, P6 ;  /* 0x0000002107057211 */ /* 0x000fe400030f0eff */
[----:B0-----:R-:W-:Y:S02]  /*4910*/  PRMT R25, R21, 0x7770, RZ ;  /* 0x0000777015197816 */ /* 0x001fe400000000ff */
[----:B-1----:R-:W-:-:S03]  /*4920*/  PRMT R27, R23, 0x7770, RZ ;  /* 0x00007770171b7816 */ /* 0x002fc600000000ff */
[----:B------:R3:W-:Y:S01]  /*4930*/  @P2 STG.E.U8 desc[UR8][R2.64], R25 ;  /* 0x0000001902002986 */ /* 0x0007e2000c101108 */
[----:B------:R-:W-:Y:S02]  /*4940*/  ISETP.LT.AND P2, PT, R6, UR11, !P0 ;  /* 0x0000000b06007c0c */ /* 0x000fe4000c741270 */
[-C--:B------:R-:W-:Y:S01]  /*4950*/  IADD3 R6, P6, R0, R31.reuse, RZ ;  /* 0x0000001f00067210 */ /* 0x080fe20007fde0ff */
[----:B------:R0:W-:Y:S01]  /*4960*/  @P5 STG.E.U8 desc[UR8][R4.64], R27 ;  /* 0x0000001b04005986 */ /* 0x0001e2000c101108 */
[----:B------:R-:W-:Y:S02]  /*4970*/  IADD3 R8, P5, R20, R31, RZ ;  /* 0x0000001f14087210 */ /* 0x000fe40007fbe0ff */
[-C--:B------:R-:W-:Y:S01]  /*4980*/  LEA.HI.X.SX32 R7, R0, R33.reuse, 0x1, P6 ;  /* 0x0000002100077211 */ /* 0x080fe200030f0eff */
[C---:B------:R-:W-:Y:S01]  /*4990*/  IMAD R0, R9.reuse, R26, RZ ;  /* 0x0000001a09007224 */ /* 0x040fe200078e02ff */
[----:B------:R-:W-:Y:S02]  /*49a0*/  ISETP.LT.AND P6, PT, R9, UR11, !P0 ;  /* 0x0000000b09007c0c */ /* 0x000fe4000c7c1270 */
[----:B------:R-:W-:-:S02]  /*49b0*/  LEA.HI.X.SX32 R9, R20, R33, 0x1, P5 ;  /* 0x0000002114097211 */ /* 0x000fc400028f0eff */
[----:B---3--:R-:W-:Y:S02]  /*49c0*/  PRMT R25, R22, 0x7770, RZ ;  /* 0x0000777016197816 */ /* 0x008fe400000000ff */
[----:B------:R-:W-:Y:S02]  /*49d0*/  IADD3 R2, P5, R0, R31, RZ ;  /* 0x0000001f00027210 */ /* 0x000fe40007fbe0ff */
[----:B-----5:R-:W-:Y:S01]  /*49e0*/  PRMT R29, R24, 0x7770, RZ ;  /* 0x00007770181d7816 */ /* 0x020fe200000000ff */
[----:B------:R1:W-:Y:S01]  /*49f0*/  @P3 STG.E.U8 desc[UR8][R6.64], R25 ;  /* 0x0000001906003986 */ /* 0x0003e2000c101108 */
[C---:B------:R-:W-:Y:S01]  /*4a00*/  ISETP.LT.AND P3, PT, R18.reuse, UR11, !P0 ;  /* 0x0000000b12007c0c */ /* 0x040fe2000c761270 */
[-C--:B------:R-:W-:Y:S01]  /*4a10*/  IMAD R18, R18, R26.reuse, RZ ;  /* 0x0000001a12127224 */ /* 0x080fe200078e02ff */
[----:B------:R-:W-:Y:S01]  /*4a20*/  LEA.HI.X.SX32 R3, R0, R33, 0x1, P5 ;  /* 0x0000002100037211 */ /* 0x000fe200028f0eff */
[----:B------:R-:W-:Y:S01]  /*4a30*/  IMAD R0, R17, R26, RZ ;  /* 0x0000001a11007224 */ /* 0x000fe200078e02ff */
[----:B0-----:R-:W-:Y:S01]  /*4a40*/  PRMT R27, R21, 0x7771, RZ ;  /* 0x00007771151b7816 */ /* 0x001fe200000000ff */
[----:B------:R0:W-:Y:S01]  /*4a50*/  @P2 STG.E.U8 desc[UR8][R8.64], R29 ;  /* 0x0000001d08002986 */ /* 0x0001e2000c101108 */
[----:B------:R-:W-:-:S02]  /*4a60*/  IADD3 R4, P5, R18, R31, RZ ;  /* 0x0000001f12047210 */ /* 0x000fc40007fbe0ff */
[----:B------:R-:W-:Y:S01]  /*4a70*/  ISETP.LT.AND P2, PT, R17, UR11, !P0 ;  /* 0x0000000b11007c0c */ /* 0x000fe2000c741270 */
[----:B------:R2:W-:Y:S01]  /*4a80*/  @P6 STG.E.U8 desc[UR8][R2.64], R27 ;  /* 0x0000001b02006986 */ /* 0x0005e2000c101108 */
[----:B------:R-:W-:Y:S02]  /*4a90*/  LEA.HI.X.SX32 R5, R18, R33, 0x1, P5 ;  /* 0x0000002112057211 */ /* 0x000fe400028f0eff */
[C---:B------:R-:W-:Y:S01]  /*4aa0*/  ISETP.LT.AND P5, PT, R16.reuse, UR11, !P0 ;  /* 0x0000000b10007c0c */ /* 0x040fe2000c7a1270 */
[----:B------:R-:W-:Y:S01]  /*4ab0*/  IMAD R16, R16, R26, RZ ;  /* 0x0000001a10107224 */ /* 0x000fe200078e02ff */
[C---:B-1----:R-:W-:Y:S02]  /*4ac0*/  IADD3 R6, P6, R0.reuse, R31, RZ ;  /* 0x0000001f00067210 */ /* 0x042fe40007fde0ff */
[----:B------:R-:W-:Y:S02]  /*4ad0*/  PRMT R17, R23, 0x7771, RZ ;  /* 0x0000777117117816 */ /* 0x000fe400000000ff */
[----:B------:R-:W-:Y:S01]  /*4ae0*/  LEA.HI.X.SX32 R7, R0, R33, 0x1, P6 ;  /* 0x0000002100077211 */ /* 0x000fe200030f0eff */
[----:B------:R-:W-:Y:S01]  /*4af0*/  IMAD R0, R26, 0x4, R19 ;  /* 0x000000041a007824 */ /* 0x000fe200078e0213 */
[----:B------:R-:W-:Y:S01]  /*4b00*/  PRMT R25, R22, 0x7771, RZ ;  /* 0x0000777116197816 */ /* 0x000fe200000000ff */
[----:B------:R1:W-:Y:S01]  /*4b10*/  @P3 STG.E.U8 desc[UR8][R4.64], R17 ;  /* 0x0000001104003986 */ /* 0x0003e2000c101108 */
[----:B0-----:R-:W-:-:S02]  /*4b20*/  IADD3 R8, P6, R16, R31, RZ ;  /* 0x0000001f10087210 */ /* 0x001fc40007fde0ff */
[----:B------:R-:W-:Y:S01]  /*4b30*/  ISETP.LT.AND P3, PT, R15, UR11, !P0 ;  /* 0x0000000b0f007c0c */ /* 0x000fe2000c761270 */
[----:B------:R0:W-:Y:S01]  /*4b40*/  @P2 STG.E.U8 desc[UR8][R6.64], R25 ;  /* 0x0000001906002986 */ /* 0x0001e2000c101108 */
[----:B------:R-:W-:Y:S02]  /*4b50*/  LEA.HI.X.SX32 R9, R16, R33, 0x1, P6 ;  /* 0x0000002110097211 */ /* 0x000fe400030f0eff */
[C---:B--2---:R-:W-:Y:S02]  /*4b60*/  IADD3 R2, P6, R19.reuse, R31, RZ ;  /* 0x0000001f13027210 */ /* 0x044fe40007fde0ff */
[----:B------:R-:W-:Y:S02]  /*4b70*/  ISETP.LT.AND P2, PT, R14, UR11, !P0 ;  /* 0x0000000b0e007c0c */ /* 0x000fe4000c741270 */
[----:B------:R-:W-:Y:S02]  /*4b80*/  LEA.HI.X.SX32 R3, R19, R33, 0x1, P6 ;  /* 0x0000002113037211 */ /* 0x000fe400030f0eff */
[----:B-1----:R-:W-:-:S02]  /*4b90*/  IADD3 R4, P6, R0, R31, RZ ;  /* 0x0000001f00047210 */ /* 0x002fc40007fde0ff */
[----:B------:R-:W-:Y:S01]  /*4ba0*/  PRMT R15, R24, 0x7771, RZ ;  /* 0x00007771180f7816 */ /* 0x000fe200000000ff */
[----:B0-----:R-:W-:Y:S01]  /*4bb0*/  IMAD R7, R26, 0x4, R0 ;  /* 0x000000041a077824 */ /* 0x001fe200078e0200 */
[----:B------:R-:W-:Y:S02]  /*4bc0*/  PRMT R19, R21, 0x7772, RZ ;  /* 0x0000777215137816 */ /* 0x000fe400000000ff */
[----:B------:R-:W-:Y:S01]  /*4bd0*/  LEA.HI.X.SX32 R5, R0, R33, 0x1, P6 ;  /* 0x0000002100057211 */ /* 0x000fe200030f0eff */
[C---:B------:R-:W-:Y:S01]  /*4be0*/  IMAD R14, R26.reuse, 0x4, R7 ;  /* 0x000000041a0e7824 */ /* 0x040fe200078e0207 */
[----:B------:R-:W-:Y:S01]  /*4bf0*/  PRMT R25, R23, 0x7772, RZ ;  /* 0x0000777217197816 */ /* 0x000fe200000000ff */
[----:B------:R-:W-:Y:S01]  /*4c00*/  VIADD R0, R11, 0x3c ;  /* 0x0000003c0b007836 */ /* 0x000fe20000000000 */
[----:B------:R0:W-:Y:S01]  /*4c10*/  @P5 STG.E.U8 desc[UR8][R8.64], R15 ;  /* 0x0000000f08005986 */ /* 0x0001e2000c101108 */
[----:B------:R-:W-:Y:S01]  /*4c20*/  IMAD R11, R26, 0x4, R14 ;  /* 0x000000041a0b7824 */ /* 0x000fe200078e020e */
[----:B------:R-:W-:Y:S01]  /*4c30*/  ISETP.LT.AND P5, PT, R10, UR11, !P0 ;  /* 0x0000000b0a007c0c */ /* 0x000fe2000c7a1270 */
[----:B------:R-:W-:Y:S01]  /*4c40*/  IMAD R17, R0, R26, RZ ;  /* 0x0000001a00117224 */ /* 0x000fe200078e02ff */
[----:B------:R-:W-:Y:S01]  /*4c50*/  @P3 STG.E.U8 desc[UR8][R2.64], R19 ;  /* 0x0000001302003986 */ /* 0x000fe2000c101108 */
[----:B------:R-:W-:-:S02]  /*4c60*/  PRMT R21, R21, 0x7773, RZ ;  /* 0x0000777315157816 */ /* 0x000fc400000000ff */
[----:B------:R-:W-:Y:S01]  /*4c70*/  PRMT R23, R23, 0x7773, RZ ;  /* 0x0000777317177816 */ /* 0x000fe200000000ff */
[----:B------:R1:W-:Y:S01]  /*4c80*/  @P2 STG.E.U8 desc[UR8][R4.64], R25 ;  /* 0x0000001904002986 */ /* 0x0003e2000c101108 */
[----:B------:R-:W-:Y:S01]  /*4c90*/  IADD3 R6, P2, R7, R31, RZ ;  /* 0x0000001f07067210 */ /* 0x000fe20007f5e0ff */
[----:B0-----:R-:W-:-:S03]  /*4ca0*/  IMAD R15, R26, 0x4, R11 ;  /* 0x000000041a0f7824 */ /* 0x001fc600078e020b */
[----:B------:R-:W-:Y:S02]  /*4cb0*/  LEA.HI.X.SX32 R7, R7, R33, 0x1, P2 ;  /* 0x0000002107077211 */ /* 0x000fe400010f0eff */
[CC--:B------:R-:W-:Y:S01]  /*4cc0*/  IADD3 R10, P2, R11.reuse, R31.reuse, RZ ;  /* 0x0000001f0b0a7210 */ /* 0x0c0fe20007f5e0ff */
[----:B------:R-:W-:Y:S01]  /*4cd0*/  IMAD R16, R26, 0x4, R15 ;  /* 0x000000041a107824 */ /* 0x000fe200078e020f */
[----:B------:R-:W-:Y:S02]  /*4ce0*/  IADD3 R8, P3, R14, R31, RZ ;  /* 0x0000001f0e087210 */ /* 0x000fe40007f7e0ff */
[----:B------:R-:W-:Y:S02]  /*4cf0*/  LEA.HI.X.SX32 R11, R11, R33, 0x1, P2 ;  /* 0x000000210b0b7211 */ /* 0x000fe400010f0eff */
[-C--:B-1----:R-:W-:Y:S02]  /*4d00*/  IADD3 R4, P2, R16, R31.reuse, RZ ;  /* 0x0000001f10047210 */ /* 0x082fe40007f5e0ff */
[----:B------:R-:W-:-:S02]  /*4d10*/  IADD3 R2, P6, R15, R31, RZ ;  /* 0x0000001f0f027210 */ /* 0x000fc40007fde0ff */
[-C--:B------:R-:W-:Y:S02]  /*4d20*/  LEA.HI.X.SX32 R9, R14, R33.reuse, 0x1, P3 ;  /* 0x000000210e097211 */ /* 0x080fe400018f0eff */
[----:B------:R-:W-:Y:S02]  /*4d30*/  ISETP.LT.AND P3, PT, R12, UR11, !P0 ;  /* 0x0000000b0c007c0c */ /* 0x000fe4000c761270 */
[-C--:B------:R-:W-:Y:S02]  /*4d40*/  LEA.HI.X.SX32 R5, R16, R33.reuse, 0x1, P2 ;  /* 0x0000002110057211 */ /* 0x080fe400010f0eff */
[----:B------:R-:W-:Y:S02]  /*4d50*/  LEA.HI.X.SX32 R3, R15, R33, 0x1, P6 ;  /* 0x000000210f037211 */ /* 0x000fe400030f0eff */
[----:B------:R-:W-:Y:S02]  /*4d60*/  ISETP.LT.AND P2, PT, R13, UR11, !P0 ;  /* 0x0000000b0d007c0c */ /* 0x000fe4000c741270 */
[----:B------:R-:W-:-:S02]  /*4d70*/  IADD3 R12, P6, R17, R31, RZ ;  /* 0x0000001f110c7210 */ /* 0x000fc40007fde0ff */
[----:B------:R-:W-:Y:S02]  /*4d80*/  ISETP.LT.AND P0, PT, R0, UR11, !P0 ;  /* 0x0000000b00007c0c */ /* 0x000fe4000c701270 */
[----:B------:R-:W-:Y:S02]  /*4d90*/  PRMT R15, R22, 0x7772, RZ ;  /* 0x00007772160f7816 */ /* 0x000fe400000000ff */
[----:B------:R-:W-:Y:S02]  /*4da0*/  LEA.HI.X.SX32 R13, R17, R33, 0x1, P6 ;  /* 0x00000021110d7211 */ /* 0x000fe400030f0eff */
[----:B------:R-:W-:Y:S01]  /*4db0*/  PRMT R17, R24, 0x7772, RZ ;  /* 0x0000777218117816 */ /* 0x000fe200000000ff */
[----:B------:R0:W-:Y:S01]  /*4dc0*/  @P5 STG.E.U8 desc[UR8][R6.64], R15 ;  /* 0x0000000f06005986 */ /* 0x0001e2000c101108 */
[----:B------:R-:W-:Y:S02]  /*4dd0*/  PRMT R19, R22, 0x7773, RZ ;  /* 0x0000777316137816 */ /* 0x000fe400000000ff */
[----:B------:R-:W-:Y:S01]  /*4de0*/  PRMT R25, R24, 0x7773, RZ ;  /* 0x0000777318197816 */ /* 0x000fe200000000ff */
[----:B------:R0:W-:Y:S04]  /*4df0*/  @P4 STG.E.U8 desc[UR8][R8.64], R17 ;  /* 0x0000001108004986 */ /* 0x0001e8000c101108 */
[----:B------:R0:W-:Y:S04]  /*4e00*/  @P3 STG.E.U8 desc[UR8][R10.64], R21 ;  /* 0x000000150a003986 */ /* 0x0001e8000c101108 */
[----:B------:R0:W-:Y:S04]  /*4e10*/  @P2 STG.E.U8 desc[UR8][R2.64], R23 ;  /* 0x0000001702002986 */ /* 0x0001e8000c101108 */
[----:B------:R0:W-:Y:S01]  /*4e20*/  @P1 STG.E.U8 desc[UR8][R4.64], R19 ;  /* 0x0000001304001986 */ /* 0x0001e2000c101108 */
[----:B------:R-:W-:Y:S05]  /*4e30*/  @!P0 EXIT ;  /* 0x000000000000894d */ /* 0x000fea0003800000 */
[----:B------:R-:W-:Y:S01]  /*4e40*/  STG.E.U8 desc[UR8][R12.64], R25 ;  /* 0x000000190c007986 */ /* 0x000fe2000c101108 */
[----:B------:R-:W-:Y:S05]  /*4e50*/  EXIT ;  /* 0x000000000000794d */ /* 0x000fea0003800000 */
.L_x_3:
[----:B------:R-:W-:-:S00]  /*4e60*/  BRA `(.L_x_3) ;  /* 0xfffffffc00fc7947 */ /* 0x000fc0000383ffff */
[----:B------:R-:W-:-:S00]  /*4e70*/  NOP ;  /* 0x0000000000007918 */ /* 0x000fc00000000000 */
        /* <DEDUP_REMOVED lines=8> */
.L_x_4:


//--------------------- .nv.shared.matmul_kernel  --------------------------
	.section	.nv.shared.matmul_kernel,"aw",@nobits
	.sectionflags	@""
	.align	16
	.zero		1024


//--------------------- .nv.shared.reserved.0     --------------------------
	.section	.nv.shared.reserved.0,"aw",@nobits
	.weak		__nv_reservedSMEM_offset_0_alias
	.size		__nv_reservedSMEM_offset_0_alias, 0, 0
	.other		__nv_reservedSMEM_offset_0_alias,@"STO_CUDA_RESERVED_SHARED STV_DEFAULT"
__nv_reservedSMEM_offset_0_alias:
	.zero		0


//--------------------- .nv.constant0.matmul_kernel --------------------------
	.section	.nv.constant0.matmul_kernel,"a",@progbits
	.sectionflags	@""
	.align	4
.nv.constant0.matmul_kernel:
	.zero		608


//--------------------- SYMBOLS --------------------------

	.type		.nv.reservedSmem.offset0,@object
	.size		.nv.reservedSmem.offset0,0x4
